// auto-generated by cutlass_sweep.gemm — config: {"arch": "sm_90", "cluster_m": 1, "cluster_n": 1, "dtype": "tf32", "dtype_b": "tf32", "layout": "nn", "stages": 0, "tile_k": 32, "tile_m": 128, "tile_n": 128}
#include "cutlass/cutlass.h"
#include "cutlass/gemm/collective/collective_builder.hpp"
#include "cutlass/gemm/device/gemm_universal_adapter.h"
#include "cutlass/gemm/kernel/gemm_universal.hpp"
#include "cutlass/epilogue/collective/collective_builder.hpp"

using ElemA = cutlass::tfloat32_t;
using ElemB = cutlass::tfloat32_t;
using ElemCD = cutlass::tfloat32_t;
using Acc  = float;
using TileShape    = cute::Shape<cute::_128, cute::_128, cute::_32>;
using ClusterShape = cute::Shape<cute::_1, cute::_1, cute::_1>;

using CollectiveEpilogue = typename cutlass::epilogue::collective::CollectiveBuilder<
    cutlass::arch::Sm90, cutlass::arch::OpClassTensorOp,
    TileShape, ClusterShape,
    cutlass::epilogue::collective::EpilogueTileAuto,
    Acc, Acc,
    ElemCD, cutlass::layout::RowMajor, 128 / cutlass::sizeof_bits<ElemCD>::value,
    ElemCD, cutlass::layout::RowMajor, 128 / cutlass::sizeof_bits<ElemCD>::value,
    cutlass::epilogue::collective::EpilogueScheduleAuto
  >::CollectiveOp;

using CollectiveMainloop = typename cutlass::gemm::collective::CollectiveBuilder<
    cutlass::arch::Sm90, cutlass::arch::OpClassTensorOp,
    ElemA, cutlass::layout::RowMajor, 128 / cutlass::sizeof_bits<ElemA>::value,
    ElemB, cutlass::layout::RowMajor, 128 / cutlass::sizeof_bits<ElemB>::value,
    Acc,
    TileShape, ClusterShape,
    cutlass::gemm::collective::StageCountAutoCarveout<static_cast<int>(sizeof(typename CollectiveEpilogue::SharedStorage))>,
    cutlass::gemm::collective::KernelScheduleAuto
  >::CollectiveOp;

using GemmKernel = cutlass::gemm::kernel::GemmUniversal<
    cute::Shape<int,int,int,int>,
    CollectiveMainloop,
    CollectiveEpilogue
>;
using Gemm = cutlass::gemm::device::GemmUniversalAdapter<GemmKernel>;

// Force the device kernel symbol into the cubin without needing a host main.
auto* _anchor = &cutlass::device_kernel<GemmKernel>;


// ===== COMPILED SASS (sm_90a) =====

	.target	sm_90a

	.elftype	@"ET_EXEC"


//--------------------- .note.nv.tkinfo           --------------------------
	.section	.note.nv.tkinfo,"",@"SHT_NOTE"
	.sectionflags	@"SHF_NOTE_NV_TKINFO"
	.tkinfo
        /*0018*/ 	.word	0x00000002
        /*0030*/ 	.string	""
        /*0030*/ 	.string	"ptxas"
        /*0030*/ 	.string	"Cuda compilation tools, release 13.0, V13.0.88"
        /*0030*/ 	.string	"Build cuda_13.0.r13.0/compiler.36424714_0"
        /*0030*/ 	.string	"-arch sm_90a -m 64 "



//--------------------- .note.nv.cuinfo           --------------------------
	.section	.note.nv.cuinfo,"",@"SHT_NOTE"
	.sectionflags	@"SHF_NOTE_NV_CUINFO"
        /*0018*/ 	.short	0x0002
        /*001a*/ 	.short	0x005a
        /*001c*/ 	.short	0x0082
	.zero		2


//--------------------- .nv.info                  --------------------------
	.section	.nv.info,"",@"SHT_CUDA_INFO"
	.align	4


	//----- nvinfo : EIATTR_REGCOUNT
	.align		4
        /*0000*/ 	.byte	0x04, 0x2f
        /*0002*/ 	.short	(.L_16 - .L_15)
	.align		4
.L_15:
        /*0004*/ 	.word	index@(_ZN7cutlass13device_kernelINS_4gemm6kernel13GemmUniversalIN4cute5tupleIJiiiiEEENS1_10collective13CollectiveMmaINS1_39MainloopSm90TmaGmmaRmemAWarpSpecializedILi7ENS5_IJNS4_1CILi1EEESB_SB_EEENS1_35KernelTmaWarpSpecializedCooperativeEEENS5_IJNSA_ILi128EEESF_NSA_ILi32EEEEEENS_10tfloat32_tENS5_IJlSB_lEEESI_NS5_IJSB_llEEENS4_8TiledMMAINS4_8MMA_AtomIJNS4_4SM904GMMA30MMA_64x128x8_F32TF32TF32_RS_TNILNSO_7ScaleInE1ELSQ_1EEEEEENS4_6LayoutINS5_IJNSA_ILi2EEESB_SB_EEENS5_IJSB_NSA_ILi0EEESW_EEEEENS5_IJNS4_10UnderscoreESZ_SZ_EEEEENS4_13SM90_TMA_LOADENS4_14ComposedLayoutINS4_7SwizzleILi3ELi4ELi3EEENS4_18smem_ptr_flag_bitsILi32EEENST_INS5_IJNSA_ILi8EEESG_EEENS5_IJSG_SB_EEEEEEEvNS4_8identityES12_NS13_INS14_ILi1ELi4ELi3EEES17_NST_INS5_IJS18_S18_EEENS5_IJSB_S18_EEEEEEENS4_9Copy_AtomIJNS4_39AutoVectorizingCopyWithAssumedAlignmentILi128EEESI_EEES1D_EENS_8epilogue10collective6detail29Sm90TmaWarpSpecializedAdapterINS1P_15DefaultEpilogueISI_SJ_SJ_NS1O_6thread17LinearCombinationISI_Li1EffLNS1T_9ScaleType4KindE0ELNS_15FloatRoundStyleE2ESI_EENS1_15EpilogueDefaultEEEEEvvEEEEvNT_6ParamsE)
        /*0008*/ 	.word	0x000000a8


	//----- nvinfo : EIATTR_FRAME_SIZE
	.align		4
.L_16:
        /*000c*/ 	.byte	0x04, 0x11
        /*000e*/ 	.short	(.L_18 - .L_17)
	.align		4
.L_17:
        /*0010*/ 	.word	index@(_ZN7cutlass13device_kernelINS_4gemm6kernel13GemmUniversalIN4cute5tupleIJiiiiEEENS1_10collective13CollectiveMmaINS1_39MainloopSm90TmaGmmaRmemAWarpSpecializedILi7ENS5_IJNS4_1CILi1EEESB_SB_EEENS1_35KernelTmaWarpSpecializedCooperativeEEENS5_IJNSA_ILi128EEESF_NSA_ILi32EEEEEENS_10tfloat32_tENS5_IJlSB_lEEESI_NS5_IJSB_llEEENS4_8TiledMMAINS4_8MMA_AtomIJNS4_4SM904GMMA30MMA_64x128x8_F32TF32TF32_RS_TNILNSO_7ScaleInE1ELSQ_1EEEEEENS4_6LayoutINS5_IJNSA_ILi2EEESB_SB_EEENS5_IJSB_NSA_ILi0EEESW_EEEEENS5_IJNS4_10UnderscoreESZ_SZ_EEEEENS4_13SM90_TMA_LOADENS4_14ComposedLayoutINS4_7SwizzleILi3ELi4ELi3EEENS4_18smem_ptr_flag_bitsILi32EEENST_INS5_IJNSA_ILi8EEESG_EEENS5_IJSG_SB_EEEEEEEvNS4_8identityES12_NS13_INS14_ILi1ELi4ELi3EEES17_NST_INS5_IJS18_S18_EEENS5_IJSB_S18_EEEEEEENS4_9Copy_AtomIJNS4_39AutoVectorizingCopyWithAssumedAlignmentILi128EEESI_EEES1D_EENS_8epilogue10collective6detail29Sm90TmaWarpSpecializedAdapterINS1P_15DefaultEpilogueISI_SJ_SJ_NS1O_6thread17LinearCombinationISI_Li1EffLNS1T_9ScaleType4KindE0ELNS_15FloatRoundStyleE2ESI_EENS1_15EpilogueDefaultEEEEEvvEEEEvNT_6ParamsE)
        /*0014*/ 	.word	0x00000000


	//----- nvinfo : EIATTR_MIN_STACK_SIZE
	.align		4
.L_18:
        /*0018*/ 	.byte	0x04, 0x12
        /*001a*/ 	.short	(.L_20 - .L_19)
	.align		4
.L_19:
        /*001c*/ 	.word	index@(_ZN7cutlass13device_kernelINS_4gemm6kernel13GemmUniversalIN4cute5tupleIJiiiiEEENS1_10collective13CollectiveMmaINS1_39MainloopSm90TmaGmmaRmemAWarpSpecializedILi7ENS5_IJNS4_1CILi1EEESB_SB_EEENS1_35KernelTmaWarpSpecializedCooperativeEEENS5_IJNSA_ILi128EEESF_NSA_ILi32EEEEEENS_10tfloat32_tENS5_IJlSB_lEEESI_NS5_IJSB_llEEENS4_8TiledMMAINS4_8MMA_AtomIJNS4_4SM904GMMA30MMA_64x128x8_F32TF32TF32_RS_TNILNSO_7ScaleInE1ELSQ_1EEEEEENS4_6LayoutINS5_IJNSA_ILi2EEESB_SB_EEENS5_IJSB_NSA_ILi0EEESW_EEEEENS5_IJNS4_10UnderscoreESZ_SZ_EEEEENS4_13SM90_TMA_LOADENS4_14ComposedLayoutINS4_7SwizzleILi3ELi4ELi3EEENS4_18smem_ptr_flag_bitsILi32EEENST_INS5_IJNSA_ILi8EEESG_EEENS5_IJSG_SB_EEEEEEEvNS4_8identityES12_NS13_INS14_ILi1ELi4ELi3EEES17_NST_INS5_IJS18_S18_EEENS5_IJSB_S18_EEEEEEENS4_9Copy_AtomIJNS4_39AutoVectorizingCopyWithAssumedAlignmentILi128EEESI_EEES1D_EENS_8epilogue10collective6detail29Sm90TmaWarpSpecializedAdapterINS1P_15DefaultEpilogueISI_SJ_SJ_NS1O_6thread17LinearCombinationISI_Li1EffLNS1T_9ScaleType4KindE0ELNS_15FloatRoundStyleE2ESI_EENS1_15EpilogueDefaultEEEEEvvEEEEvNT_6ParamsE)
        /*0020*/ 	.word	0x00000000
.L_20:


//--------------------- .nv.compat                --------------------------
	.section	.nv.compat,"",@"SHT_CUDA_COMPAT_INFO"
	.align	4
        /*0000*/ 	.byte	0x02, 0x09, 0x01, 0x00, 0x02, 0x02, 0x04, 0x00, 0x02, 0x05, 0x05, 0x00, 0x03, 0x07, 0x01, 0x01
        /*0010*/ 	.byte	0x02, 0x03, 0x01, 0x00, 0x02, 0x06, 0x01, 0x00, 0x04, 0x0b, 0x08, 0x00, 0x00, 0x00, 0x00, 0x00
        /*0020*/ 	.byte	0x00, 0x00, 0x00, 0x00


//--------------------- .nv.info._ZN7cutlass13device_kernelINS_4gemm6kernel13GemmUniversalIN4cute5tupleIJiiiiEEENS1_10collective13CollectiveMmaINS1_39MainloopSm90TmaGmmaRmemAWarpSpecializedILi7ENS5_IJNS4_1CILi1EEESB_SB_EEENS1_35KernelTmaWarpSpecializedCooperativeEEENS5_IJNSA_ILi128EEESF_NSA_ILi32EEEEEENS_10tfloat32_tENS5_IJlSB_lEEESI_NS5_IJSB_llEEENS4_8TiledMMAINS4_8MMA_AtomIJNS4_4SM904GMMA30MMA_64x128x8_F32TF32TF32_RS_TNILNSO_7ScaleInE1ELSQ_1EEEEEENS4_6LayoutINS5_IJNSA_ILi2EEESB_SB_EEENS5_IJSB_NSA_ILi0EEESW_EEEEENS5_IJNS4_10UnderscoreESZ_SZ_EEEEENS4_13SM90_TMA_LOADENS4_14ComposedLayoutINS4_7SwizzleILi3ELi4ELi3EEENS4_18smem_ptr_flag_bitsILi32EEENST_INS5_IJNSA_ILi8EEESG_EEENS5_IJSG_SB_EEEEEEEvNS4_8identityES12_NS13_INS14_ILi1ELi4ELi3EEES17_NST_INS5_IJS18_S18_EEENS5_IJSB_S18_EEEEEEENS4_9Copy_AtomIJNS4_39AutoVectorizingCopyWithAssumedAlignmentILi128EEESI_EEES1D_EENS_8epilogue10collective6detail29Sm90TmaWarpSpecializedAdapterINS1P_15DefaultEpilogueISI_SJ_SJ_NS1O_6thread17LinearCombinationISI_Li1EffLNS1T_9ScaleType4KindE0ELNS_15FloatRoundStyleE2ESI_EENS1_15EpilogueDefaultEEEEEvvEEEEvNT_6ParamsE --------------------------
	.section	.nv.info._ZN7cutlass13device_kernelINS_4gemm6kernel13GemmUniversalIN4cute5tupleIJiiiiEEENS1_10collective13CollectiveMmaINS1_39MainloopSm90TmaGmmaRmemAWarpSpecializedILi7ENS5_IJNS4_1CILi1EEESB_SB_EEENS1_35KernelTmaWarpSpecializedCooperativeEEENS5_IJNSA_ILi128EEESF_NSA_ILi32EEEEEENS_10tfloat32_tENS5_IJlSB_lEEESI_NS5_IJSB_llEEENS4_8TiledMMAINS4_8MMA_AtomIJNS4_4SM904GMMA30MMA_64x128x8_F32TF32TF32_RS_TNILNSO_7ScaleInE1ELSQ_1EEEEEENS4_6LayoutINS5_IJNSA_ILi2EEESB_SB_EEENS5_IJSB_NSA_ILi0EEESW_EEEEENS5_IJNS4_10UnderscoreESZ_SZ_EEEEENS4_13SM90_TMA_LOADENS4_14ComposedLayoutINS4_7SwizzleILi3ELi4ELi3EEENS4_18smem_ptr_flag_bitsILi32EEENST_INS5_IJNSA_ILi8EEESG_EEENS5_IJSG_SB_EEEEEEEvNS4_8identityES12_NS13_INS14_ILi1ELi4ELi3EEES17_NST_INS5_IJS18_S18_EEENS5_IJSB_S18_EEEEEEENS4_9Copy_AtomIJNS4_39AutoVectorizingCopyWithAssumedAlignmentILi128EEESI_EEES1D_EENS_8epilogue10collective6detail29Sm90TmaWarpSpecializedAdapterINS1P_15DefaultEpilogueISI_SJ_SJ_NS1O_6thread17LinearCombinationISI_Li1EffLNS1T_9ScaleType4KindE0ELNS_15FloatRoundStyleE2ESI_EENS1_15EpilogueDefaultEEEEEvvEEEEvNT_6ParamsE,"",@"SHT_CUDA_INFO"
	.sectionflags	@""
	.align	4


	//----- nvinfo : EIATTR_CUDA_API_VERSION
	.align		4
        /*0000*/ 	.byte	0x04, 0x37
        /*0002*/ 	.short	(.L_22 - .L_21)
.L_21:
        /*0004*/ 	.word	0x00000082


	//----- nvinfo : EIATTR_KPARAM_INFO
	.align		4
.L_22:
        /*0008*/ 	.byte	0x04, 0x17
        /*000a*/ 	.short	(.L_24 - .L_23)
.L_23:
        /*000c*/ 	.word	0x00000000
        /*0010*/ 	.short	0x0000
        /*0012*/ 	.short	0x0070
        /*0014*/ 	.byte	0x00, 0xf0, 0x01, 0x10


	//----- nvinfo : EIATTR_SPARSE_MMA_MASK
	.align		4
.L_24:
        /*0018*/ 	.byte	0x03, 0x50
        /*001a*/ 	.short	0x0000


	//----- nvinfo : EIATTR_MAXREG_COUNT
	.align		4
        /*001c*/ 	.byte	0x03, 0x1b
        /*001e*/ 	.short	0x00a8


	//----- nvinfo : EIATTR_NUM_BARRIERS
	.align		4
        /*0020*/ 	.byte	0x02, 0x4c
        /*0022*/ 	.byte	0x01
	.zero		1


	//----- nvinfo : EIATTR_EXTERNS
	.align		4
        /*0024*/ 	.byte	0x04, 0x0f
        /*0026*/ 	.short	(.L_26 - .L_25)


	//   ....[0]....
	.align		4
.L_25:
        /*0028*/ 	.word	index@(__assertfail)


	//----- nvinfo : EIATTR_MERCURY_ISA_VERSION
	.align		4
.L_26:
        /*002c*/ 	.byte	0x03, 0x5f
        /*002e*/ 	.short	0x0101


	//----- nvinfo : EIATTR_INT_WARP_WIDE_INSTR_OFFSETS
	.align		4
        /*0030*/ 	.byte	0x04, 0x31
        /*0032*/ 	.short	(.L_28 - .L_27)


	//   ....[0]....
.L_27:
        /*0034*/ 	.word	0x00000420


	//   ....[1]....
        /*0038*/ 	.word	0x00000450


	//   ....[2]....
        /*003c*/ 	.word	0x00000530


	//----- nvinfo : EIATTR_COOP_GROUP_MASK_REGIDS
	.align		4
.L_28:
        /*0040*/ 	.byte	0x04, 0x29
        /*0042*/ 	.short	(.L_30 - .L_29)


	//   ....[0]....
.L_29:
        /*0044*/ 	.word	0xffffffff


	//   ....[1]....
        /*0048*/ 	.word	0xffffffff


	//   ....[2]....
        /*004c*/ 	.word	0xffffffff


	//   ....[3]....
        /*0050*/ 	.word	0xffffffff


	//   ....[4]....
        /*0054*/ 	.word	0x0500000f


	//----- nvinfo : EIATTR_COOP_GROUP_INSTR_OFFSETS
	.align		4
.L_30:
        /*0058*/ 	.byte	0x04, 0x28
        /*005a*/ 	.short	(.L_32 - .L_31)


	//   ....[0]....
.L_31:
        /*005c*/ 	.word	0x00000060


	//   ....[1]....
        /*0060*/ 	.word	0x00000070


	//   ....[2]....
        /*0064*/ 	.word	0x00000130


	//   ....[3]....
        /*0068*/ 	.word	0x00000320


	//   ....[4]....
        /*006c*/ 	.word	0x00008e90


	//----- nvinfo : EIATTR_REG_RECONFIG
	.align		4
.L_32:
        /*0070*/ 	.byte	0x01, 0x54
	.zero		2


	//----- nvinfo : EIATTR_SYSCALL_OFFSETS
	.align		4
        /*0074*/ 	.byte	0x04, 0x46
        /*0076*/ 	.short	(.L_34 - .L_33)


	//   ....[0]....
.L_33:
        /*0078*/ 	.word	0x000013e0


	//   ....[1]....
        /*007c*/ 	.word	0x00001510


	//   ....[2]....
        /*0080*/ 	.word	0x00001600


	//   ....[3]....
        /*0084*/ 	.word	0x00007930


	//   ....[4]....
        /*0088*/ 	.word	0x00007a60


	//----- nvinfo : EIATTR_MBARRIER_INSTR_OFFSETS
	.align		4
.L_34:
        /*008c*/ 	.byte	0x04, 0x39
        /*008e*/ 	.short	(.L_36 - .L_35)


	//   ....[0]....
.L_35:
        /*0090*/ 	.word	0x00000230
        /*0094*/ 	.word	0x000000ff
        /*0098*/ 	.word	0x00000000
        /*009c*/ 	.short	0x0100
        /*009e*/ 	.byte	0x08
	.zero		1


	//   ....[1]....
        /*00a0*/ 	.word	0x00000240
        /*00a4*/ 	.word	0x000000ff
        /*00a8*/ 	.word	0x00000038
        /*00ac*/ 	.short	0x0100
        /*00ae*/ 	.byte	0x08
	.zero		1


	//   ....[2]....
        /*00b0*/ 	.word	0x00000250
        /*00b4*/ 	.word	0x000000ff
        /*00b8*/ 	.word	0x00000008
        /*00bc*/ 	.short	0x0100
        /*00be*/ 	.byte	0x08
	.zero		1


	//   ....[3]....
        /*00c0*/ 	.word	0x00000260
        /*00c4*/ 	.word	0x000000ff
        /*00c8*/ 	.word	0x00000040
        /*00cc*/ 	.short	0x0100
        /*00ce*/ 	.byte	0x08
	.zero		1


	//   ....[4]....
        /*00d0*/ 	.word	0x00000270
        /*00d4*/ 	.word	0x000000ff
        /*00d8*/ 	.word	0x00000010
        /*00dc*/ 	.short	0x0100
        /*00de*/ 	.byte	0x08
	.zero		1


	//   ....[5]....
        /*00e0*/ 	.word	0x00000280
        /*00e4*/ 	.word	0x000000ff
        /*00e8*/ 	.word	0x00000048
        /*00ec*/ 	.short	0x0100
        /*00ee*/ 	.byte	0x08
	.zero		1


	//   ....[6]....
        /*00f0*/ 	.word	0x00000290
        /*00f4*/ 	.word	0x000000ff
        /*00f8*/ 	.word	0x00000018
        /*00fc*/ 	.short	0x0100
        /*00fe*/ 	.byte	0x08
	.zero		1


	//   ....[7]....
        /*0100*/ 	.word	0x000002a0
        /*0104*/ 	.word	0x000000ff
        /*0108*/ 	.word	0x00000050
        /*010c*/ 	.short	0x0100
        /*010e*/ 	.byte	0x08
	.zero		1


	//   ....[8]....
        /*0110*/ 	.word	0x000002b0
        /*0114*/ 	.word	0x000000ff
        /*0118*/ 	.word	0x00000020
        /*011c*/ 	.short	0x0100
        /*011e*/ 	.byte	0x08
	.zero		1


	//   ....[9]....
        /*0120*/ 	.word	0x000002c0
        /*0124*/ 	.word	0x000000ff
        /*0128*/ 	.word	0x00000058
        /*012c*/ 	.short	0x0100
        /*012e*/ 	.byte	0x08
	.zero		1


	//   ....[10]....
        /*0130*/ 	.word	0x000002d0
        /*0134*/ 	.word	0x000000ff
        /*0138*/ 	.word	0x00000028
        /*013c*/ 	.short	0x0100
        /*013e*/ 	.byte	0x08
	.zero		1


	//   ....[11]....
        /*0140*/ 	.word	0x000002e0
        /*0144*/ 	.word	0x000000ff
        /*0148*/ 	.word	0x00000060
        /*014c*/ 	.short	0x0100
        /*014e*/ 	.byte	0x08
	.zero		1


	//   ....[12]....
        /*0150*/ 	.word	0x000002f0
        /*0154*/ 	.word	0x000000ff
        /*0158*/ 	.word	0x00000030
        /*015c*/ 	.short	0x0100
        /*015e*/ 	.byte	0x08
	.zero		1


	//   ....[13]....
        /*0160*/ 	.word	0x00000300
        /*0164*/ 	.word	0x000000ff
        /*0168*/ 	.word	0x00000068
        /*016c*/ 	.short	0x0100
        /*016e*/ 	.byte	0x08
	.zero		1


	//   ....[14]....
        /*0170*/ 	.word	0x000005b0
        /*0174*/ 	.word	0x000000ff
        /*0178*/ 	.word	0x00000080
        /*017c*/ 	.short	0x0100
        /*017e*/ 	.byte	0x08
	.zero		1


	//   ....[15]....
        /*0180*/ 	.word	0x00000630
        /*0184*/ 	.word	0x000000ff
        /*0188*/ 	.word	0x00000088
        /*018c*/ 	.short	0x0100
        /*018e*/ 	.byte	0x08
	.zero		1


	//   ....[16]....
        /*0190*/ 	.word	0x000016a0
        /*0194*/ 	.word	0x00000003
        /*0198*/ 	.word	0x00000000
        /*019c*/ 	.short	0x010a
        /*019e*/ 	.byte	0x3f
	.zero		1


	//   ....[17]....
        /*01a0*/ 	.word	0x000016e0
        /*01a4*/ 	.word	0x00000003
        /*01a8*/ 	.word	0x00000000
        /*01ac*/ 	.short	0x010a
        /*01ae*/ 	.byte	0x3f
	.zero		1


	//   ....[18]....
        /*01b0*/ 	.word	0x00001820
        /*01b4*/ 	.word	0x00000003
        /*01b8*/ 	.word	0x00000000
        /*01bc*/ 	.short	0x010a
        /*01be*/ 	.byte	0x3f
	.zero		1


	//   ....[19]....
        /*01c0*/ 	.word	0x00001ba0
        /*01c4*/ 	.word	0x00000003
        /*01c8*/ 	.word	0x00000000
        /*01cc*/ 	.short	0x010a
        /*01ce*/ 	.byte	0x3f
	.zero		1


	//   ....[20]....
        /*01d0*/ 	.word	0x00001e60
        /*01d4*/ 	.word	0x00000007
        /*01d8*/ 	.word	0x00000000
        /*01dc*/ 	.short	0x010a
        /*01de*/ 	.byte	0x3f
	.zero		1


	//   ....[21]....
        /*01e0*/ 	.word	0x00002000
        /*01e4*/ 	.word	0x000000ff
        /*01e8*/ 	.word	0x00000000
        /*01ec*/ 	.short	0x0101
        /*01ee*/ 	.byte	0x05
	.zero		1


	//   ....[22]....
        /*01f0*/ 	.word	0x000021a0
        /*01f4*/ 	.word	0x00000007
        /*01f8*/ 	.word	0x00000000
        /*01fc*/ 	.short	0x010a
        /*01fe*/ 	.byte	0x3f
	.zero		1


	//   ....[23]....
        /*0200*/ 	.word	0x000024e0
        /*0204*/ 	.word	0x000000ff
        /*0208*/ 	.word	0x00000000
        /*020c*/ 	.short	0x0101
        /*020e*/ 	.byte	0x04
	.zero		1


	//   ....[24]....
        /*0210*/ 	.word	0x00002720
        /*0214*/ 	.word	0x000000ff
        /*0218*/ 	.word	0x00000000
        /*021c*/ 	.short	0x0101
        /*021e*/ 	.byte	0x04
	.zero		1


	//   ....[25]....
        /*0220*/ 	.word	0x00007c10
        /*0224*/ 	.word	0x00000004
        /*0228*/ 	.word	0x00000038
        /*022c*/ 	.short	0x010a
        /*022e*/ 	.byte	0x3f
	.zero		1


	//   ....[26]....
        /*0230*/ 	.word	0x00008390
        /*0234*/ 	.word	0x00000006
        /*0238*/ 	.word	0x00000088
        /*023c*/ 	.short	0x0101
        /*023e*/ 	.byte	0x3f
	.zero		1


	//   ....[27]....
        /*0240*/ 	.word	0x00008a90
        /*0244*/ 	.word	0x00000005
        /*0248*/ 	.word	0x00000000
        /*024c*/ 	.short	0x010a
        /*024e*/ 	.byte	0x3f
	.zero		1


	//   ....[28]....
        /*0250*/ 	.word	0x00008b10
        /*0254*/ 	.word	0x00000007
        /*0258*/ 	.word	0x00000000
        /*025c*/ 	.short	0x010a
        /*025e*/ 	.byte	0x3f
	.zero		1


	//   ....[29]....
        /*0260*/ 	.word	0x00008ba0
        /*0264*/ 	.word	0x00000006
        /*0268*/ 	.word	0x00000000
        /*026c*/ 	.short	0x010a
        /*026e*/ 	.byte	0x3f
	.zero		1


	//   ....[30]....
        /*0270*/ 	.word	0x00008c30
        /*0274*/ 	.word	0x00000009
        /*0278*/ 	.word	0x00000000
        /*027c*/ 	.short	0x010a
        /*027e*/ 	.byte	0x3f
	.zero		1


	//   ....[31]....
        /*0280*/ 	.word	0x00008cc0
        /*0284*/ 	.word	0x00000008
        /*0288*/ 	.word	0x00000000
        /*028c*/ 	.short	0x010a
        /*028e*/ 	.byte	0x3f
	.zero		1


	//   ....[32]....
        /*0290*/ 	.word	0x00008d50
        /*0294*/ 	.word	0x0000000b
        /*0298*/ 	.word	0x00000000
        /*029c*/ 	.short	0x010a
        /*029e*/ 	.byte	0x3f
	.zero		1


	//   ....[33]....
        /*02a0*/ 	.word	0x00008de0
        /*02a4*/ 	.word	0x00000003
        /*02a8*/ 	.word	0x00000000
        /*02ac*/ 	.short	0x010a
        /*02ae*/ 	.byte	0x3f
	.zero		1


	//   ....[34]....
        /*02b0*/ 	.word	0x00008ec0
        /*02b4*/ 	.word	0x00000003
        /*02b8*/ 	.word	0x00000000
        /*02bc*/ 	.short	0x010a
        /*02be*/ 	.byte	0x3f
	.zero		1


	//   ....[35]....
        /*02c0*/ 	.word	0x00008f10
        /*02c4*/ 	.word	0x00000003
        /*02c8*/ 	.word	0x00000000
        /*02cc*/ 	.short	0x010a
        /*02ce*/ 	.byte	0x3f
	.zero		1


	//   ....[36]....
        /*02d0*/ 	.word	0x00008f60
        /*02d4*/ 	.word	0x00000007
        /*02d8*/ 	.word	0x00000000
        /*02dc*/ 	.short	0x010a
        /*02de*/ 	.byte	0x3f
	.zero		1


	//   ....[37]....
        /*02e0*/ 	.word	0x00009030
        /*02e4*/ 	.word	0x00000004
        /*02e8*/ 	.word	0x00000038
        /*02ec*/ 	.short	0x010a
        /*02ee*/ 	.byte	0x3f
	.zero		1


	//   ....[38]....
        /*02f0*/ 	.word	0x00009100
        /*02f4*/ 	.word	0x00000005
        /*02f8*/ 	.word	0x00000000
        /*02fc*/ 	.short	0x010a
        /*02fe*/ 	.byte	0x3f
	.zero		1


	//   ....[39]....
        /*0300*/ 	.word	0x00009150
        /*0304*/ 	.word	0x00000007
        /*0308*/ 	.word	0x00000000
        /*030c*/ 	.short	0x010a
        /*030e*/ 	.byte	0x3f
	.zero		1


	//   ....[40]....
        /*0310*/ 	.word	0x000091a0
        /*0314*/ 	.word	0x00000006
        /*0318*/ 	.word	0x00000000
        /*031c*/ 	.short	0x010a
        /*031e*/ 	.byte	0x3f
	.zero		1


	//   ....[41]....
        /*0320*/ 	.word	0x000091f0
        /*0324*/ 	.word	0x00000009
        /*0328*/ 	.word	0x00000000
        /*032c*/ 	.short	0x010a
        /*032e*/ 	.byte	0x3f
	.zero		1


	//   ....[42]....
        /*0330*/ 	.word	0x00009240
        /*0334*/ 	.word	0x00000008
        /*0338*/ 	.word	0x00000000
        /*033c*/ 	.short	0x010a
        /*033e*/ 	.byte	0x3f
	.zero		1


	//   ....[43]....
        /*0340*/ 	.word	0x00009290
        /*0344*/ 	.word	0x0000000b
        /*0348*/ 	.word	0x00000000
        /*034c*/ 	.short	0x010a
        /*034e*/ 	.byte	0x3f
	.zero		1


	//----- nvinfo : EIATTR_NUM_MBARRIERS
	.align		4
.L_36:
        /*0350*/ 	.byte	0x03, 0x38
        /*0352*/ 	.short	0x0010


	//----- nvinfo : EIATTR_EXIT_INSTR_OFFSETS
	.align		4
        /*0354*/ 	.byte	0x04, 0x1c
        /*0356*/ 	.short	(.L_38 - .L_37)


	//   ....[0]....
.L_37:
        /*0358*/ 	.word	0x000006d0


	//   ....[1]....
        /*035c*/ 	.word	0x00000f90


	//   ....[2]....
        /*0360*/ 	.word	0x00006f70


	//   ....[3]....
        /*0364*/ 	.word	0x00007590


	//   ....[4]....
        /*0368*/ 	.word	0x00008e30


	//----- nvinfo : EIATTR_MAX_THREADS
	.align		4
.L_38:
        /*036c*/ 	.byte	0x04, 0x05
        /*036e*/ 	.short	(.L_40 - .L_39)
.L_39:
        /*0370*/ 	.word	0x00000180
        /*0374*/ 	.word	0x00000001
        /*0378*/ 	.word	0x00000001


	//----- nvinfo : EIATTR_CRS_STACK_SIZE
	.align		4
.L_40:
        /*037c*/ 	.byte	0x04, 0x1e
        /*037e*/ 	.short	(.L_42 - .L_41)
.L_41:
        /*0380*/ 	.word	0x00000000


	//----- nvinfo : EIATTR_CBANK_PARAM_SIZE
	.align		4
.L_42:
        /*0384*/ 	.byte	0x03, 0x19
        /*0386*/ 	.short	0x0470


	//----- nvinfo : EIATTR_PARAM_CBANK
	.align		4
        /*0388*/ 	.byte	0x04, 0x0a
        /*038a*/ 	.short	(.L_44 - .L_43)
	.align		4
.L_43:
        /*038c*/ 	.word	index@(.nv.constant0._ZN7cutlass13device_kernelINS_4gemm6kernel13GemmUniversalIN4cute5tupleIJiiiiEEENS1_10collective13CollectiveMmaINS1_39MainloopSm90TmaGmmaRmemAWarpSpecializedILi7ENS5_IJNS4_1CILi1EEESB_SB_EEENS1_35KernelTmaWarpSpecializedCooperativeEEENS5_IJNSA_ILi128EEESF_NSA_ILi32EEEEEENS_10tfloat32_tENS5_IJlSB_lEEESI_NS5_IJSB_llEEENS4_8TiledMMAINS4_8MMA_AtomIJNS4_4SM904GMMA30MMA_64x128x8_F32TF32TF32_RS_TNILNSO_7ScaleInE1ELSQ_1EEEEEENS4_6LayoutINS5_IJNSA_ILi2EEESB_SB_EEENS5_IJSB_NSA_ILi0EEESW_EEEEENS5_IJNS4_10UnderscoreESZ_SZ_EEEEENS4_13SM90_TMA_LOADENS4_14ComposedLayoutINS4_7SwizzleILi3ELi4ELi3EEENS4_18smem_ptr_flag_bitsILi32EEENST_INS5_IJNSA_ILi8EEESG_EEENS5_IJSG_SB_EEEEEEEvNS4_8identityES12_NS13_INS14_ILi1ELi4ELi3EEES17_NST_INS5_IJS18_S18_EEENS5_IJSB_S18_EEEEEEENS4_9Copy_AtomIJNS4_39AutoVectorizingCopyWithAssumedAlignmentILi128EEESI_EEES1D_EENS_8epilogue10collective6detail29Sm90TmaWarpSpecializedAdapterINS1P_15DefaultEpilogueISI_SJ_SJ_NS1O_6thread17LinearCombinationISI_Li1EffLNS1T_9ScaleType4KindE0ELNS_15FloatRoundStyleE2ESI_EENS1_15EpilogueDefaultEEEEEvvEEEEvNT_6ParamsE)
        /*0390*/ 	.short	0x0210
        /*0392*/ 	.short	0x0470


	//----- nvinfo : EIATTR_SW_WAR
	.align		4
.L_44:
        /*0394*/ 	.byte	0x04, 0x36
        /*0396*/ 	.short	(.L_46 - .L_45)
.L_45:
        /*0398*/ 	.word	0x00000008
.L_46:


//--------------------- .nv.callgraph             --------------------------
	.section	.nv.callgraph,"",@"SHT_CUDA_CALLGRAPH"
	.align	4
	.sectionentsize	8
	.align		4
        /*0000*/ 	.word	0x00000000
	.align		4
        /*0004*/ 	.word	0xffffffff
	.align		4
        /*0008*/ 	.word	index@(_ZN7cutlass13device_kernelINS_4gemm6kernel13GemmUniversalIN4cute5tupleIJiiiiEEENS1_10collective13CollectiveMmaINS1_39MainloopSm90TmaGmmaRmemAWarpSpecializedILi7ENS5_IJNS4_1CILi1EEESB_SB_EEENS1_35KernelTmaWarpSpecializedCooperativeEEENS5_IJNSA_ILi128EEESF_NSA_ILi32EEEEEENS_10tfloat32_tENS5_IJlSB_lEEESI_NS5_IJSB_llEEENS4_8TiledMMAINS4_8MMA_AtomIJNS4_4SM904GMMA30MMA_64x128x8_F32TF32TF32_RS_TNILNSO_7ScaleInE1ELSQ_1EEEEEENS4_6LayoutINS5_IJNSA_ILi2EEESB_SB_EEENS5_IJSB_NSA_ILi0EEESW_EEEEENS5_IJNS4_10UnderscoreESZ_SZ_EEEEENS4_13SM90_TMA_LOADENS4_14ComposedLayoutINS4_7SwizzleILi3ELi4ELi3EEENS4_18smem_ptr_flag_bitsILi32EEENST_INS5_IJNSA_ILi8EEESG_EEENS5_IJSG_SB_EEEEEEEvNS4_8identityES12_NS13_INS14_ILi1ELi4ELi3EEES17_NST_INS5_IJS18_S18_EEENS5_IJSB_S18_EEEEEEENS4_9Copy_AtomIJNS4_39AutoVectorizingCopyWithAssumedAlignmentILi128EEESI_EEES1D_EENS_8epilogue10collective6detail29Sm90TmaWarpSpecializedAdapterINS1P_15DefaultEpilogueISI_SJ_SJ_NS1O_6thread17LinearCombinationISI_Li1EffLNS1T_9ScaleType4KindE0ELNS_15FloatRoundStyleE2ESI_EENS1_15EpilogueDefaultEEEEEvvEEEEvNT_6ParamsE)
	.align		4
        /*000c*/ 	.word	index@(__assertfail)
	.align		4
        /*0010*/ 	.word	0x00000000
	.align		4
        /*0014*/ 	.word	0xfffffffe
	.align		4
        /*0018*/ 	.word	0x00000000
	.align		4
        /*001c*/ 	.word	0xfffffffd
	.align		4
        /*0020*/ 	.word	0x00000000
	.align		4
        /*0024*/ 	.word	0xfffffffc


//--------------------- .nv.constant4             --------------------------
	.section	.nv.constant4,"a",@progbits
	.align	8
	.align		8
.nv.constant4:
        /*0000*/ 	.dword	__assertfail
	.align		8
        /*0008*/ 	.dword	__unnamed_1
	.align		8
        /*0010*/ 	.dword	__unnamed_2
	.align		8
        /*0018*/ 	.dword	_ZN40_INTERNAL_99b28490_4_k_cu_56914864_316784cuda3std3__45__cpo5beginE
	.align		8
        /*0020*/ 	.dword	_ZN40_INTERNAL_99b28490_4_k_cu_56914864_316784cuda3std3__45__cpo3endE
	.align		8
        /*0028*/ 	.dword	_ZN40_INTERNAL_99b28490_4_k_cu_56914864_316784cuda3std3__45__cpo6cbeginE
	.align		8
        /*0030*/ 	.dword	_ZN40_INTERNAL_99b28490_4_k_cu_56914864_316784cuda3std3__45__cpo4cendE
	.align		8
        /*0038*/ 	.dword	_ZN40_INTERNAL_99b28490_4_k_cu_56914864_316784cuda3std3__442_GLOBAL__N__99b28490_4_k_cu_56914864_316786ignoreE
	.align		8
        /*0040*/ 	.dword	_ZN40_INTERNAL_99b28490_4_k_cu_56914864_316784cuda3std3__419piecewise_constructE
	.align		8
        /*0048*/ 	.dword	_ZN40_INTERNAL_99b28490_4_k_cu_56914864_316784cuda3std3__48in_placeE
	.align		8
        /*0050*/ 	.dword	_ZN40_INTERNAL_99b28490_4_k_cu_56914864_316784cuda3std6ranges3__45__cpo4swapE
	.align		8
        /*0058*/ 	.dword	_ZN40_INTERNAL_99b28490_4_k_cu_56914864_316784cuda3std6ranges3__45__cpo9iter_moveE
	.align		8
        /*0060*/ 	.dword	_ZN40_INTERNAL_99b28490_4_k_cu_56914864_316784cute7productE
	.align		8
        /*0068*/ 	.dword	_ZN40_INTERNAL_99b28490_4_k_cu_56914864_316784cute1_E
	.align		8
        /*0070*/ 	.dword	$str$24
	.align		8
        /*0078*/ 	.dword	$str$25


//--------------------- .text._ZN7cutlass13device_kernelINS_4gemm6kernel13GemmUniversalIN4cute5tupleIJiiiiEEENS1_10collective13CollectiveMmaINS1_39MainloopSm90TmaGmmaRmemAWarpSpecializedILi7ENS5_IJNS4_1CILi1EEESB_SB_EEENS1_35KernelTmaWarpSpecializedCooperativeEEENS5_IJNSA_ILi128EEESF_NSA_ILi32EEEEEENS_10tfloat32_tENS5_IJlSB_lEEESI_NS5_IJSB_llEEENS4_8TiledMMAINS4_8MMA_AtomIJNS4_4SM904GMMA30MMA_64x128x8_F32TF32TF32_RS_TNILNSO_7ScaleInE1ELSQ_1EEEEEENS4_6LayoutINS5_IJNSA_ILi2EEESB_SB_EEENS5_IJSB_NSA_ILi0EEESW_EEEEENS5_IJNS4_10UnderscoreESZ_SZ_EEEEENS4_13SM90_TMA_LOADENS4_14ComposedLayoutINS4_7SwizzleILi3ELi4ELi3EEENS4_18smem_ptr_flag_bitsILi32EEENST_INS5_IJNSA_ILi8EEESG_EEENS5_IJSG_SB_EEEEEEEvNS4_8identityES12_NS13_INS14_ILi1ELi4ELi3EEES17_NST_INS5_IJS18_S18_EEENS5_IJSB_S18_EEEEEEENS4_9Copy_AtomIJNS4_39AutoVectorizingCopyWithAssumedAlignmentILi128EEESI_EEES1D_EENS_8epilogue10collective6detail29Sm90TmaWarpSpecializedAdapterINS1P_15DefaultEpilogueISI_SJ_SJ_NS1O_6thread17LinearCombinationISI_Li1EffLNS1T_9ScaleType4KindE0ELNS_15FloatRoundStyleE2ESI_EENS1_15EpilogueDefaultEEEEEvvEEEEvNT_6ParamsE --------------------------
	.section	.text._ZN7cutlass13device_kernelINS_4gemm6kernel13GemmUniversalIN4cute5tupleIJiiiiEEENS1_10collective13CollectiveMmaINS1_39MainloopSm90TmaGmmaRmemAWarpSpecializedILi7ENS5_IJNS4_1CILi1EEESB_SB_EEENS1_35KernelTmaWarpSpecializedCooperativeEEENS5_IJNSA_ILi128EEESF_NSA_ILi32EEEEEENS_10tfloat32_tENS5_IJlSB_lEEESI_NS5_IJSB_llEEENS4_8TiledMMAINS4_8MMA_AtomIJNS4_4SM904GMMA30MMA_64x128x8_F32TF32TF32_RS_TNILNSO_7ScaleInE1ELSQ_1EEEEEENS4_6LayoutINS5_IJNSA_ILi2EEESB_SB_EEENS5_IJSB_NSA_ILi0EEESW_EEEEENS5_IJNS4_10UnderscoreESZ_SZ_EEEEENS4_13SM90_TMA_LOADENS4_14ComposedLayoutINS4_7SwizzleILi3ELi4ELi3EEENS4_18smem_ptr_flag_bitsILi32EEENST_INS5_IJNSA_ILi8EEESG_EEENS5_IJSG_SB_EEEEEEEvNS4_8identityES12_NS13_INS14_ILi1ELi4ELi3EEES17_NST_INS5_IJS18_S18_EEENS5_IJSB_S18_EEEEEEENS4_9Copy_AtomIJNS4_39AutoVectorizingCopyWithAssumedAlignmentILi128EEESI_EEES1D_EENS_8epilogue10collective6detail29Sm90TmaWarpSpecializedAdapterINS1P_15DefaultEpilogueISI_SJ_SJ_NS1O_6thread17LinearCombinationISI_Li1EffLNS1T_9ScaleType4KindE0ELNS_15FloatRoundStyleE2ESI_EENS1_15EpilogueDefaultEEEEEvvEEEEvNT_6ParamsE,"ax",@progbits
	.align	128
.text._ZN7cutlass13device_kernelINS_4gemm6kernel13GemmUniversalIN4cute5tupleIJiiiiEEENS1_10collective13CollectiveMmaINS1_39MainloopSm90TmaGmmaRmemAWarpSpecializedILi7ENS5_IJNS4_1CILi1EEESB_SB_EEENS1_35KernelTmaWarpSpecializedCooperativeEEENS5_IJNSA_ILi128EEESF_NSA_ILi32EEEEEENS_10tfloat32_tENS5_IJlSB_lEEESI_NS5_IJSB_llEEENS4_8TiledMMAINS4_8MMA_AtomIJNS4_4SM904GMMA30MMA_64x128x8_F32TF32TF32_RS_TNILNSO_7ScaleInE1ELSQ_1EEEEEENS4_6LayoutINS5_IJNSA_ILi2EEESB_SB_EEENS5_IJSB_NSA_ILi0EEESW_EEEEENS5_IJNS4_10UnderscoreESZ_SZ_EEEEENS4_13SM90_TMA_LOADENS4_14ComposedLayoutINS4_7SwizzleILi3ELi4ELi3EEENS4_18smem_ptr_flag_bitsILi32EEENST_INS5_IJNSA_ILi8EEESG_EEENS5_IJSG_SB_EEEEEEEvNS4_8identityES12_NS13_INS14_ILi1ELi4ELi3EEES17_NST_INS5_IJS18_S18_EEENS5_IJSB_S18_EEEEEEENS4_9Copy_AtomIJNS4_39AutoVectorizingCopyWithAssumedAlignmentILi128EEESI_EEES1D_EENS_8epilogue10collective6detail29Sm90TmaWarpSpecializedAdapterINS1P_15DefaultEpilogueISI_SJ_SJ_NS1O_6thread17LinearCombinationISI_Li1EffLNS1T_9ScaleType4KindE0ELNS_15FloatRoundStyleE2ESI_EENS1_15EpilogueDefaultEEEEEvvEEEEvNT_6ParamsE:
        .type           _ZN7cutlass13device_kernelINS_4gemm6kernel13GemmUniversalIN4cute5tupleIJiiiiEEENS1_10collective13CollectiveMmaINS1_39MainloopSm90TmaGmmaRmemAWarpSpecializedILi7ENS5_IJNS4_1CILi1EEESB_SB_EEENS1_35KernelTmaWarpSpecializedCooperativeEEENS5_IJNSA_ILi128EEESF_NSA_ILi32EEEEEENS_10tfloat32_tENS5_IJlSB_lEEESI_NS5_IJSB_llEEENS4_8TiledMMAINS4_8MMA_AtomIJNS4_4SM904GMMA30MMA_64x128x8_F32TF32TF32_RS_TNILNSO_7ScaleInE1ELSQ_1EEEEEENS4_6LayoutINS5_IJNSA_ILi2EEESB_SB_EEENS5_IJSB_NSA_ILi0EEESW_EEEEENS5_IJNS4_10UnderscoreESZ_SZ_EEEEENS4_13SM90_TMA_LOADENS4_14ComposedLayoutINS4_7SwizzleILi3ELi4ELi3EEENS4_18smem_ptr_flag_bitsILi32EEENST_INS5_IJNSA_ILi8EEESG_EEENS5_IJSG_SB_EEEEEEEvNS4_8identityES12_NS13_INS14_ILi1ELi4ELi3EEES17_NST_INS5_IJS18_S18_EEENS5_IJSB_S18_EEEEEEENS4_9Copy_AtomIJNS4_39AutoVectorizingCopyWithAssumedAlignmentILi128EEESI_EEES1D_EENS_8epilogue10collective6detail29Sm90TmaWarpSpecializedAdapterINS1P_15DefaultEpilogueISI_SJ_SJ_NS1O_6thread17LinearCombinationISI_Li1EffLNS1T_9ScaleType4KindE0ELNS_15FloatRoundStyleE2ESI_EENS1_15EpilogueDefaultEEEEEvvEEEEvNT_6ParamsE,@function
        .size           _ZN7cutlass13device_kernelINS_4gemm6kernel13GemmUniversalIN4cute5tupleIJiiiiEEENS1_10collective13CollectiveMmaINS1_39MainloopSm90TmaGmmaRmemAWarpSpecializedILi7ENS5_IJNS4_1CILi1EEESB_SB_EEENS1_35KernelTmaWarpSpecializedCooperativeEEENS5_IJNSA_ILi128EEESF_NSA_ILi32EEEEEENS_10tfloat32_tENS5_IJlSB_lEEESI_NS5_IJSB_llEEENS4_8TiledMMAINS4_8MMA_AtomIJNS4_4SM904GMMA30MMA_64x128x8_F32TF32TF32_RS_TNILNSO_7ScaleInE1ELSQ_1EEEEEENS4_6LayoutINS5_IJNSA_ILi2EEESB_SB_EEENS5_IJSB_NSA_ILi0EEESW_EEEEENS5_IJNS4_10UnderscoreESZ_SZ_EEEEENS4_13SM90_TMA_LOADENS4_14ComposedLayoutINS4_7SwizzleILi3ELi4ELi3EEENS4_18smem_ptr_flag_bitsILi32EEENST_INS5_IJNSA_ILi8EEESG_EEENS5_IJSG_SB_EEEEEEEvNS4_8identityES12_NS13_INS14_ILi1ELi4ELi3EEES17_NST_INS5_IJS18_S18_EEENS5_IJSB_S18_EEEEEEENS4_9Copy_AtomIJNS4_39AutoVectorizingCopyWithAssumedAlignmentILi128EEESI_EEES1D_EENS_8epilogue10collective6detail29Sm90TmaWarpSpecializedAdapterINS1P_15DefaultEpilogueISI_SJ_SJ_NS1O_6thread17LinearCombinationISI_Li1EffLNS1T_9ScaleType4KindE0ELNS_15FloatRoundStyleE2ESI_EENS1_15EpilogueDefaultEEEEEvvEEEEvNT_6ParamsE,(.L_x_215 - _ZN7cutlass13device_kernelINS_4gemm6kernel13GemmUniversalIN4cute5tupleIJiiiiEEENS1_10collective13CollectiveMmaINS1_39MainloopSm90TmaGmmaRmemAWarpSpecializedILi7ENS5_IJNS4_1CILi1EEESB_SB_EEENS1_35KernelTmaWarpSpecializedCooperativeEEENS5_IJNSA_ILi128EEESF_NSA_ILi32EEEEEENS_10tfloat32_tENS5_IJlSB_lEEESI_NS5_IJSB_llEEENS4_8TiledMMAINS4_8MMA_AtomIJNS4_4SM904GMMA30MMA_64x128x8_F32TF32TF32_RS_TNILNSO_7ScaleInE1ELSQ_1EEEEEENS4_6LayoutINS5_IJNSA_ILi2EEESB_SB_EEENS5_IJSB_NSA_ILi0EEESW_EEEEENS5_IJNS4_10UnderscoreESZ_SZ_EEEEENS4_13SM90_TMA_LOADENS4_14ComposedLayoutINS4_7SwizzleILi3ELi4ELi3EEENS4_18smem_ptr_flag_bitsILi32EEENST_INS5_IJNSA_ILi8EEESG_EEENS5_IJSG_SB_EEEEEEEvNS4_8identityES12_NS13_INS14_ILi1ELi4ELi3EEES17_NST_INS5_IJS18_S18_EEENS5_IJSB_S18_EEEEEEENS4_9Copy_AtomIJNS4_39AutoVectorizingCopyWithAssumedAlignmentILi128EEESI_EEES1D_EENS_8epilogue10collective6detail29Sm90TmaWarpSpecializedAdapterINS1P_15DefaultEpilogueISI_SJ_SJ_NS1O_6thread17LinearCombinationISI_Li1EffLNS1T_9ScaleType4KindE0ELNS_15FloatRoundStyleE2ESI_EENS1_15EpilogueDefaultEEEEEvvEEEEvNT_6ParamsE)
        .other          _ZN7cutlass13device_kernelINS_4gemm6kernel13GemmUniversalIN4cute5tupleIJiiiiEEENS1_10collective13CollectiveMmaINS1_39MainloopSm90TmaGmmaRmemAWarpSpecializedILi7ENS5_IJNS4_1CILi1EEESB_SB_EEENS1_35KernelTmaWarpSpecializedCooperativeEEENS5_IJNSA_ILi128EEESF_NSA_ILi32EEEEEENS_10tfloat32_tENS5_IJlSB_lEEESI_NS5_IJSB_llEEENS4_8TiledMMAINS4_8MMA_AtomIJNS4_4SM904GMMA30MMA_64x128x8_F32TF32TF32_RS_TNILNSO_7ScaleInE1ELSQ_1EEEEEENS4_6LayoutINS5_IJNSA_ILi2EEESB_SB_EEENS5_IJSB_NSA_ILi0EEESW_EEEEENS5_IJNS4_10UnderscoreESZ_SZ_EEEEENS4_13SM90_TMA_LOADENS4_14ComposedLayoutINS4_7SwizzleILi3ELi4ELi3EEENS4_18smem_ptr_flag_bitsILi32EEENST_INS5_IJNSA_ILi8EEESG_EEENS5_IJSG_SB_EEEEEEEvNS4_8identityES12_NS13_INS14_ILi1ELi4ELi3EEES17_NST_INS5_IJS18_S18_EEENS5_IJSB_S18_EEEEEEENS4_9Copy_AtomIJNS4_39AutoVectorizingCopyWithAssumedAlignmentILi128EEESI_EEES1D_EENS_8epilogue10collective6detail29Sm90TmaWarpSpecializedAdapterINS1P_15DefaultEpilogueISI_SJ_SJ_NS1O_6thread17LinearCombinationISI_Li1EffLNS1T_9ScaleType4KindE0ELNS_15FloatRoundStyleE2ESI_EENS1_15EpilogueDefaultEEEEEvvEEEEvNT_6ParamsE,@"STO_CUDA_ENTRY STV_DEFAULT"
_ZN7cutlass13device_kernelINS_4gemm6kernel13GemmUniversalIN4cute5tupleIJiiiiEEENS1_10collective13CollectiveMmaINS1_39MainloopSm90TmaGmmaRmemAWarpSpecializedILi7ENS5_IJNS4_1CILi1EEESB_SB_EEENS1_35KernelTmaWarpSpecializedCooperativeEEENS5_IJNSA_ILi128EEESF_NSA_ILi32EEEEEENS_10tfloat32_tENS5_IJlSB_lEEESI_NS5_IJSB_llEEENS4_8TiledMMAINS4_8MMA_AtomIJNS4_4SM904GMMA30MMA_64x128x8_F32TF32TF32_RS_TNILNSO_7ScaleInE1ELSQ_1EEEEEENS4_6LayoutINS5_IJNSA_ILi2EEESB_SB_EEENS5_IJSB_NSA_ILi0EEESW_EEEEENS5_IJNS4_10UnderscoreESZ_SZ_EEEEENS4_13SM90_TMA_LOADENS4_14ComposedLayoutINS4_7SwizzleILi3ELi4ELi3EEENS4_18smem_ptr_flag_bitsILi32EEENST_INS5_IJNSA_ILi8EEESG_EEENS5_IJSG_SB_EEEEEEEvNS4_8identityES12_NS13_INS14_ILi1ELi4ELi3EEES17_NST_INS5_IJS18_S18_EEENS5_IJSB_S18_EEEEEEENS4_9Copy_AtomIJNS4_39AutoVectorizingCopyWithAssumedAlignmentILi128EEESI_EEES1D_EENS_8epilogue10collective6detail29Sm90TmaWarpSpecializedAdapterINS1P_15DefaultEpilogueISI_SJ_SJ_NS1O_6thread17LinearCombinationISI_Li1EffLNS1T_9ScaleType4KindE0ELNS_15FloatRoundStyleE2ESI_EENS1_15EpilogueDefaultEEEEEvvEEEEvNT_6ParamsE:
[----:B------:R-:W0:Y:S01]  /*0000*/  LDC R1, c[0x0][0x28] ;  /* 0x00000a00ff017b82 */ /* 0x000e220000000800 */
[----:B------:R-:W1:Y:S01]  /*0010*/  S2R R0, SR_TID.X ;  /* 0x0000000000007919 */ /* 0x000e620000002100 */
[----:B------:R-:W-:Y:S01]  /*0020*/  ELECT P0, URZ, PT ;  /* 0x00000000003f782f */ /* 0x000fe20003800000 */
[----:B------:R-:W-:Y:S01]  /*0030*/  BSSY B0, `(.L_x_0) ;  /* 0x000000f000007945 */ /* 0x000fe20003800000 */
[--C-:B-1----:R-:W-:Y:S02]  /*0040*/  SHF.R.U32.HI R3, RZ, 0x5, R0.reuse ;  /* 0x00000005ff037819 */ /* 0x102fe40000011600 */
[----:B------:R-:W-:-:S03]  /*0050*/  SHF.R.U32.HI R7, RZ, 0x7, R0 ;  /* 0x00000007ff077819 */ /* 0x000fc60000011600 */
[----:B------:R-:W1:Y:S04]  /*0060*/  SHFL.IDX PT, R5, R3, RZ, 0x1f ;  /* 0x00001fff03057589 */ /* 0x000e6800000e0000 */
[----:B------:R2:W3:Y:S01]  /*0070*/  SHFL.IDX PT, R11, R7, RZ, 0x1f ;  /* 0x00001fff070b7589 */ /* 0x0004e200000e0000 */
[----:B-1----:R-:W-:-:S13]  /*0080*/  ISETP.NE.OR P0, PT, R5, RZ, !P0 ;  /* 0x000000ff0500720c */ /* 0x002fda0004705670 */
[----:B0-23--:R-:W-:Y:S05]  /*0090*/  @P0 BRA `(.L_x_1) ;  /* 0x0000000000200947 */ /* 0x00dfea0003800000 */
[----:B------:R-:W-:Y:S02]  /*00a0*/  ULDC.64 UR4, c[0x0][0x198] ;  /* 0x0000660000047ab9 */ /* 0x000fe40000000a00 */
[----:B------:R-:W-:Y:S02]  /*00b0*/  UIADD3 UR6, UP0, UR4, 0xf0, URZ ;  /* 0x000000f004067890 */ /* 0x000fe4000ff1e03f */
[----:B------:R-:W-:Y:S02]  /*00c0*/  UIADD3 UR4, UP1, UR4, 0x1f0, URZ ;  /* 0x000001f004047890 */ /* 0x000fe4000ff3e03f */
[----:B------:R-:W-:Y:S02]  /*00d0*/  UIADD3.X UR7, URZ, UR5, URZ, UP0, !UPT ;  /* 0x000000053f077290 */ /* 0x000fe400087fe43f */
[----:B------:R-:W-:-:S07]  /*00e0*/  UIADD3.X UR5, URZ, UR5, URZ, UP1, !UPT ;  /* 0x000000053f057290 */ /* 0x000fce0008ffe43f */
[----:B------:R0:W-:Y:S02]  /*00f0*/  UTMACCTL.PF [UR6] ;  /* 0x00000000060079b9 */ /* 0x0001e40008040000 */
[----:B------:R0:W-:Y:S02]  /*0100*/  UTMACCTL.PF [UR4] ;  /* 0x00000000040079b9 */ /* 0x0001e40008040000 */
[----:B0-----:R-:W-:Y:S01]  /*0110*/  NOP ;  /* 0x0000000000007918 */ /* 0x001fe20000000000 */
.L_x_1:
[----:B------:R-:W-:Y:S05]  /*0120*/  BSYNC B0 ;  /* 0x0000000000007941 */ /* 0x000fea0003800000 */
.L_x_0:
[----:B------:R-:W0:Y:S02]  /*0130*/  SHFL.IDX PT, R2, R3, RZ, 0x1f ;  /* 0x00001fff03027589 */ /* 0x000e2400000e0000 */
[----:B0-----:R-:W-:-:S13]  /*0140*/  ISETP.NE.AND P0, PT, R2, RZ, PT ;  /* 0x000000ff0200720c */ /* 0x001fda0003f05270 */
[----:B------:R-:W-:Y:S05]  /*0150*/  @P0 BRA `(.L_x_2) ;  /* 0x0000000000700947 */ /* 0x000fea0003800000 */
[----:B------:R-:W0:Y:S01]  /*0160*/  S2UR UR8, SR_CgaCtaId ;  /* 0x00000000000879c3 */ /* 0x000e220000008800 */
[----:B------:R-:W-:Y:S01]  /*0170*/  UMOV UR4, 0x400 ;  /* 0x0000040000047882 */ /* 0x000fe20000000000 */
[----:B------:R-:W-:Y:S01]  /*0180*/  UMOV UR5, 0x1 ;  /* 0x0000000100057882 */ /* 0x000fe20000000000 */
[----:B------:R-:W-:Y:S01]  /*0190*/  UMOV UR6, 0x100 ;  /* 0x0000010000067882 */ /* 0x000fe20000000000 */
[----:B------:R-:W-:Y:S01]  /*01a0*/  ELECT P0, URZ, PT ;  /* 0x00000000003f782f */ /* 0x000fe20003800000 */
[----:B------:R-:W-:-:S04]  /*01b0*/  UIADD3 UR6, -UR6, 0x100000, URZ ;  /* 0x0010000006067890 */ /* 0x000fc8000fffe13f */
[----:B------:R-:W-:Y:S02]  /*01c0*/  USHF.L.U32 UR7, UR6, 0xb, URZ ;  /* 0x0000000b06077899 */ /* 0x000fe4000800063f */
[----:B------:R-:W-:Y:S02]  /*01d0*/  USHF.L.U32 UR6, UR6, 0x1, URZ ;  /* 0x0000000106067899 */ /* 0x000fe4000800063f */
[----:B0-----:R-:W-:Y:S02]  /*01e0*/  ULEA UR8, UR8, UR4, 0x18 ;  /* 0x0000000408087291 */ /* 0x001fe4000f8ec03f */
[----:B------:R-:W-:-:S04]  /*01f0*/  UIADD3 UR4, -UR5, 0x100000, URZ ;  /* 0x0010000005047890 */ /* 0x000fc8000fffe13f */
[----:B------:R-:W-:Y:S02]  /*0200*/  USHF.L.U32 UR5, UR4, 0xb, URZ ;  /* 0x0000000b04057899 */ /* 0x000fe4000800063f */
[----:B------:R-:W-:Y:S01]  /*0210*/  USHF.L.U32 UR4, UR4, 0x1, URZ ;  /* 0x0000000104047899 */ /* 0x000fe2000800063f */
[----:B------:R-:W0:Y:S11]  /*0220*/  FENCE.VIEW.ASYNC.S ;  /* 0x00000000000073c6 */ /* 0x000e360000000000 */
[----:B0-----:R0:W1:Y:S01]  /*0230*/  SYNCS.EXCH.64 URZ, [UR8], UR4 ;  /* 0x00000004083f75b2 */ /* 0x0010620008000100 */
[----:B------:R0:W2:Y:S01]  /*0240*/  SYNCS.EXCH.64 URZ, [UR8+0x38], UR6 ;  /* 0x00003806083f75b2 */ /* 0x0000a20008000100 */
[----:B------:R0:W3:Y:S01]  /*0250*/  SYNCS.EXCH.64 URZ, [UR8+0x8], UR4 ;  /* 0x00000804083f75b2 */ /* 0x0000e20008000100 */
[----:B------:R0:W4:Y:S01]  /*0260*/  SYNCS.EXCH.64 URZ, [UR8+0x40], UR6 ;  /* 0x00004006083f75b2 */ /* 0x0001220008000100 */
[----:B------:R0:W0:Y:S01]  /*0270*/  SYNCS.EXCH.64 URZ, [UR8+0x10], UR4 ;  /* 0x00001004083f75b2 */ /* 0x0000220008000100 */
        /* <DEDUP_REMOVED lines=9> */
[----:B------:R-:W-:Y:S01]  /*0310*/  NOP ;  /* 0x0000000000007918 */ /* 0x000fe20000000000 */
.L_x_2:
[----:B------:R-:W5:Y:S01]  /*0320*/  SHFL.IDX PT, R3, R3, RZ, 0x1f ;  /* 0x00001fff03037589 */ /* 0x000f6200000e0000 */
[----:B------:R-:W-:Y:S01]  /*0330*/  ELECT P0, URZ, PT ;  /* 0x00000000003f782f */ /* 0x000fe20003800000 */
[----:B------:R-:W1:Y:S01]  /*0340*/  LDC R2, c[0x0][0x65c] ;  /* 0x00019700ff027b82 */ /* 0x000e620000000800 */
[----:B------:R-:W-:Y:S01]  /*0350*/  SHF.R.S32.HI R8, RZ, 0x1f, R5 ;  /* 0x0000001fff087819 */ /* 0x000fe20000011405 */
[----:B------:R-:W2:Y:S01]  /*0360*/  S2R R6, SR_CTAID.Y ;  /* 0x0000000000067919 */ /* 0x000ea20000002600 */
[----:B0-----:R-:W-:Y:S01]  /*0370*/  UMOV UR4, 0x20 ;  /* 0x0000002000047882 */ /* 0x001fe20000000000 */
[----:B------:R-:W-:Y:S01]  /*0380*/  NOP ;  /* 0x0000000000007918 */ /* 0x000fe20000000000 */
[----:B------:R-:W-:Y:S01]  /*0390*/  ISETP.NE.AND P2, PT, R11, RZ, PT ;  /* 0x000000ff0b00720c */ /* 0x000fe20003f45270 */
[----:B------:R-:W0:Y:S01]  /*03a0*/  S2R R4, SR_CTAID.X ;  /* 0x0000000000047919 */ /* 0x000e220000002500 */
[----:B------:R-:W-:Y:S01]  /*03b0*/  NOP ;  /* 0x0000000000007918 */ /* 0x000fe20000000000 */
[----:B------:R-:W-:-:S02]  /*03c0*/  LOP3.LUT R26, R26, 0xfffffffd, RZ, 0xc0, !PT ;  /* 0xfffffffd1a1a7812 */ /* 0x000fc400078ec0ff */
[----:B------:R-:W-:Y:S02]  /*03d0*/  LOP3.LUT R32, R0, 0x7f, RZ, 0xc0, !PT ;  /* 0x0000007f00207812 */ /* 0x000fe400078ec0ff */
[----:B-----5:R-:W-:Y:S02]  /*03e0*/  ISETP.NE.OR P0, PT, R3, RZ, !P0 ;  /* 0x000000ff0300720c */ /* 0x020fe40004705670 */
[----:B-1----:R-:W-:Y:S02]  /*03f0*/  ISETP.NE.AND P3, PT, R2, 0x1, PT ;  /* 0x000000010200780c */ /* 0x002fe40003f65270 */
[----:B------:R-:W-:-:S04]  /*0400*/  LEA.HI R3, R8, R5, RZ, 0x2 ;  /* 0x0000000508037211 */ /* 0x000fc800078f10ff */
[----:B------:R-:W-:-:S05]  /*0410*/  LOP3.LUT R10, R3, 0xfffffffc, RZ, 0xc0, !PT ;  /* 0xfffffffc030a7812 */ /* 0x000fca00078ec0ff */
[----:B------:R-:W-:Y:S01]  /*0420*/  VOTEU.ALL UP0, P0 ;  /* 0x00000000003f7886 */ /* 0x000fe20000000000 */
[----:B------:R-:W-:Y:S01]  /*0430*/  IMAD.IADD R3, R5, 0x1, -R10 ;  /* 0x0000000105037824 */ /* 0x000fe200078e0a0a */
[----:B------:R-:W0:Y:S01]  /*0440*/  @P3 LDC R17, c[0x0][0x10] ;  /* 0x00000400ff113b82 */ /* 0x000e220000000800 */
[----:B------:R-:W-:Y:S01]  /*0450*/  VOTEU.ALL UP1, P0 ;  /* 0x00000000003f7886 */ /* 0x000fe20000020000 */
[----:B--2---:R-:W-:Y:S01]  /*0460*/  @P3 IMAD.MOV.U32 R8, RZ, RZ, R6 ;  /* 0x000000ffff083224 */ /* 0x004fe200078e0006 */
[----:B------:R-:W-:Y:S01]  /*0470*/  @!UP0 UMOV UR6, 0x400 ;  /* 0x0000040000068882 */ /* 0x000fe20000000000 */
[----:B------:R-:W-:-:S04]  /*0480*/  @!UP0 UIADD3 UR4, -UR4, 0x100000, URZ ;  /* 0x0010000004048890 */ /* 0x000fc8000fffe13f */
[----:B------:R-:W-:Y:S02]  /*0490*/  @!UP0 USHF.L.U32 UR5, UR4, 0xb, URZ ;  /* 0x0000000b04058899 */ /* 0x000fe4000800063f */
[----:B------:R-:W-:Y:S01]  /*04a0*/  @!UP0 USHF.L.U32 UR4, UR4, 0x1, URZ ;  /* 0x0000000104048899 */ /* 0x000fe2000800063f */
[----:B------:R-:W-:Y:S01]  /*04b0*/  ISETP.NE.AND P1, PT, R3, 0x3, PT ;  /* 0x000000030300780c */ /* 0x000fe20003f25270 */
[----:B------:R-:W-:Y:S01]  /*04c0*/  @P3 IMAD.MOV.U32 R9, RZ, RZ, RZ ;  /* 0x000000ffff093224 */ /* 0x000fe200078e00ff */
[----:B------:R-:W-:Y:S01]  /*04d0*/  @P3 LOP3.LUT R26, R26, 0x2, RZ, 0xfc, !PT ;  /* 0x000000021a1a3812 */ /* 0x000fe200078efcff */
[----:B------:R-:W1:Y:S01]  /*04e0*/  @!UP0 S2UR UR7, SR_CgaCtaId ;  /* 0x00000000000789c3 */ /* 0x000e620000008800 */
[----:B------:R-:W-:-:S07]  /*04f0*/  IMAD.MOV.U32 R5, RZ, RZ, RZ ;  /* 0x000000ffff057224 */ /* 0x000fce00078e00ff */
[----:B------:R-:W2:Y:S01]  /*0500*/  @!P3 LDC R13, c[0x0][0xc] ;  /* 0x00000300ff0dbb82 */ /* 0x000ea20000000800 */
[----:B0-----:R-:W-:Y:S01]  /*0510*/  @P3 IMAD.WIDE.U32 R16, R4, R17, R8 ;  /* 0x0000001104103225 */ /* 0x001fe200078e0008 */
[----:B-1----:R-:W-:Y:S01]  /*0520*/  @!UP0 ULEA UR8, UR7, UR6, 0x18 ;  /* 0x0000000607088291 */ /* 0x002fe2000f8ec03f */
[----:B------:R-:W-:Y:S02]  /*0530*/  VOTEU.ALL UP0, P0 ;  /* 0x00000000003f7886 */ /* 0x000fe40000000000 */
[----:B------:R-:W-:Y:S01]  /*0540*/  ULDC UR6, c[0x0][0xc] ;  /* 0x0000030000067ab9 */ /* 0x000fe20000000800 */
[----:B------:R-:W-:Y:S01]  /*0550*/  ISETP.EQ.OR P0, PT, R3, RZ, !P1 ;  /* 0x000000ff0300720c */ /* 0x000fe20004f02670 */
[----:B------:R-:W-:-:S03]  /*0560*/  ULDC UR7, c[0x0][0x10] ;  /* 0x0000040000077ab9 */ /* 0x000fc60000000800 */
[C---:B------:R-:W-:Y:S01]  /*0570*/  ISETP.EQ.AND P0, PT, R11.reuse, RZ, P0 ;  /* 0x000000ff0b00720c */ /* 0x040fe20000702270 */
[----:B------:R-:W-:Y:S02]  /*0580*/  VIADD R11, R11, 0xffffffff ;  /* 0xffffffff0b0b7836 */ /* 0x000fe40000000000 */
[----:B--2---:R-:W-:Y:S01]  /*0590*/  @!P3 IMAD.WIDE.U32 R8, R13, R6, R4 ;  /* 0x000000060d08b225 */ /* 0x004fe200078e0004 */
[----:B------:R-:W0:Y:S02]  /*05a0*/  FENCE.VIEW.ASYNC.S ;  /* 0x00000000000073c6 */ /* 0x000e240000000000 */
[----:B0-----:R-:W3:Y:S01]  /*05b0*/  @!UP0 SYNCS.EXCH.64 URZ, [UR8+0x80], UR4 ;  /* 0x00008004083f85b2 */ /* 0x001ee20008000100 */
[----:B------:R-:W-:Y:S01]  /*05c0*/  SEL R18, RZ, 0x1, !P0 ;  /* 0x00000001ff127807 */ /* 0x000fe20004000000 */
[----:B------:R-:W-:Y:S01]  /*05d0*/  @P3 IMAD.MOV.U32 R13, RZ, RZ, RZ ;  /* 0x000000ffff0d3224 */ /* 0x000fe200078e00ff */
[----:B------:R-:W-:Y:S01]  /*05e0*/  ISETP.GE.U32.AND P1, PT, R11, 0x2, PT ;  /* 0x000000020b00780c */ /* 0x000fe20003f26070 */
[----:B------:R-:W-:-:S02]  /*05f0*/  @!P3 IMAD.MOV.U32 R16, RZ, RZ, R8 ;  /* 0x000000ffff10b224 */ /* 0x000fc400078e0008 */
[----:B------:R-:W-:Y:S01]  /*0600*/  @P3 IMAD.IADD R17, R17, 0x1, R13 ;  /* 0x0000000111113824 */ /* 0x000fe200078e020d */
[----:B------:R-:W-:Y:S01]  /*0610*/  SEL R18, R18, 0x2, P1 ;  /* 0x0000000212127807 */ /* 0x000fe20000800000 */
[----:B------:R-:W-:Y:S01]  /*0620*/  @!P3 IMAD.MOV.U32 R17, RZ, RZ, R9 ;  /* 0x000000ffff11b224 */ /* 0x000fe200078e0009 */
[----:B------:R0:W3:Y:S01]  /*0630*/  @!UP1 SYNCS.EXCH.64 URZ, [UR8+0x88], UR4 ;  /* 0x00008804083f95b2 */ /* 0x0000e20008000100 */
[----:B------:R-:W-:Y:S01]  /*0640*/  NOP ;  /* 0x0000000000007918 */ /* 0x000fe20000000000 */
[----:B0-----:R-:W-:-:S03]  /*0650*/  UIMAD.WIDE.U32 UR4, UR6, UR7, URZ ;  /* 0x00000007060472a5 */ /* 0x001fc6000f8e003f */
[----:B------:R-:W-:Y:S02]  /*0660*/  ULDC UR6, c[0x0][0x14] ;  /* 0x0000050000067ab9 */ /* 0x000fe40000000800 */
[----:B------:R-:W-:Y:S02]  /*0670*/  UIMAD.WIDE.U32 UR54, UR4, UR6, URZ ;  /* 0x00000006043672a5 */ /* 0x000fe4000f8e003f */
[----:B------:R-:W-:-:S04]  /*0680*/  UIMAD UR45, UR5, UR6, URZ ;  /* 0x00000006052d72a4 */ /* 0x000fc8000f8e023f */
[----:B------:R-:W-:Y:S01]  /*0690*/  UIADD3 UR45, UR55, UR45, URZ ;  /* 0x0000002d372d7290 */ /* 0x000fe2000fffe03f */
[----:B---34-:R-:W-:Y:S06]  /*06a0*/  BAR.SYNC.DEFER_BLOCKING 0x0 ;  /* 0x0000000000007b1d */ /* 0x018fec0000010000 */
[----:B------:R-:W-:Y:S05]  /*06b0*/  @!P2 BRA `(.L_x_3) ;  /* 0x000000680030a947 */ /* 0x000fea0003800000 */
[----:B------:R-:W-:-:S13]  /*06c0*/  ISETP.GT.U32.AND P0, PT, R11, 0x1, PT ;  /* 0x000000010b00780c */ /* 0x000fda0003f04070 */
[----:B------:R-:W-:Y:S05]  /*06d0*/  @P0 EXIT ;  /* 0x000000000000094d */ /* 0x000fea0003800000 */
[----:B------:R-:W-:Y:S01]  /*06e0*/  ULDC.64 UR4, c[0x0][0x650] ;  /* 0x0001940000047ab9 */ /* 0x000fe20000000a00 */
[----:B------:R-:W-:Y:S01]  /*06f0*/  PRMT R3, RZ, 0x7610, R3 ;  /* 0x00007610ff037816 */ /* 0x000fe20000000003 */
[----:B------:R-:W-:Y:S01]  /*0700*/  IMAD.MOV.U32 R103, RZ, RZ, -0x1 ;  /* 0xffffffffff677424 */ /* 0x000fe200078e00ff */
[----:B------:R-:W-:Y:S01]  /*0710*/  ISETP.GE.U32.AND P0, PT, R16, UR4, PT ;  /* 0x0000000410007c0c */ /* 0x000fe2000bf06070 */
[----:B------:R-:W-:Y:S02]  /*0720*/  IMAD.MOV.U32 R104, RZ, RZ, -0x1 ;  /* 0xffffffffff687424 */ /* 0x000fe400078e00ff */
[----:B------:R-:W-:Y:S01]  /*0730*/  IMAD.MOV.U32 R89, RZ, RZ, -0x1 ;  /* 0xffffffffff597424 */ /* 0x000fe200078e00ff */
[----:B------:R-:W-:-:S13]  /*0740*/  ISETP.GE.U32.AND.EX P0, PT, R17, UR5, PT, P0 ;  /* 0x0000000511007c0c */ /* 0x000fda000bf06100 */
[----:B------:R-:W-:Y:S05]  /*0750*/  @P0 BRA `(.L_x_4) ;  /* 0x0000000400540947 */ /* 0x000fea0003800000 */
[----:B------:R-:W0:Y:S01]  /*0760*/  LDC.64 R20, c[0x0][0x628] ;  /* 0x00018a00ff147b82 */ /* 0x000e220000000a00 */
[----:B------:R-:W-:Y:S02]  /*0770*/  IMAD.MOV.U32 R8, RZ, RZ, R16 ;  /* 0x000000ffff087224 */ /* 0x000fe400078e0010 */
[----:B------:R-:W-:-:S05]  /*0780*/  IMAD.MOV.U32 R9, RZ, RZ, R17 ;  /* 0x000000ffff097224 */ /* 0x000fca00078e0011 */
[----:B------:R-:W1:Y:S08]  /*0790*/  LDC R14, c[0x0][0x630] ;  /* 0x00018c00ff0e7b82 */ /* 0x000e700000000800 */
[----:B------:R-:W2:Y:S01]  /*07a0*/  LDC.64 R22, c[0x0][0x620] ;  /* 0x00018800ff167b82 */ /* 0x000ea20000000a00 */
[----:B0-----:R-:W-:-:S04]  /*07b0*/  ISETP.NE.U32.AND P0, PT, R20, RZ, PT ;  /* 0x000000ff1400720c */ /* 0x001fc80003f05070 */
[----:B------:R-:W-:-:S13]  /*07c0*/  ISETP.NE.AND.EX P0, PT, R21, RZ, PT, P0 ;  /* 0x000000ff1500720c */ /* 0x000fda0003f05300 */
[----:B-12---:R-:W-:Y:S05]  /*07d0*/  @!P0 BRA `(.L_x_5) ;  /* 0x0000000000288947 */ /* 0x006fea0003800000 */
[----:B------:R-:W0:Y:S02]  /*07e0*/  LDC R3, c[0x0][0x634] ;  /* 0x00018d00ff037b82 */ /* 0x000e240000000800 */
[----:B0-----:R-:W-:-:S05]  /*07f0*/  IADD3 R3, P0, R16, R3, RZ ;  /* 0x0000000310037210 */ /* 0x001fca0007f1e0ff */
[----:B------:R-:W-:-:S04]  /*0800*/  IMAD.X R15, RZ, RZ, R17, P0 ;  /* 0x000000ffff0f7224 */ /* 0x000fc800000e0611 */
[----:B------:R-:W-:-:S04]  /*0810*/  IMAD.WIDE.U32 R8, R15, R20, RZ ;  /* 0x000000140f087225 */ /* 0x000fc800078e00ff */
[----:B------:R-:W-:-:S04]  /*0820*/  IMAD.WIDE.U32 R10, P0, R3, R21, R8 ;  /* 0x00000015030a7225 */ /* 0x000fc80007800008 */
[----:B------:R-:W-:-:S04]  /*0830*/  IMAD.WIDE.U32 R8, R3, R20, RZ ;  /* 0x0000001403087225 */ /* 0x000fc800078e00ff */
[----:B------:R-:W-:Y:S01]  /*0840*/  IMAD.X R13, RZ, RZ, RZ, P0 ;  /* 0x000000ffff0d7224 */ /* 0x000fe200000e06ff */
[----:B------:R-:W-:Y:S01]  /*0850*/  IADD3 RZ, P0, R9, R10, RZ ;  /* 0x0000000a09ff7210 */ /* 0x000fe20007f1e0ff */
[----:B------:R-:W-:-:S04]  /*0860*/  IMAD.MOV.U32 R12, RZ, RZ, R11 ;  /* 0x000000ffff0c7224 */ /* 0x000fc800078e000b */
[----:B------:R-:W-:-:S08]  /*0870*/  IMAD.WIDE.U32.X R8, R15, R21, R12, P0 ;  /* 0x000000150f087225 */ /* 0x000fd000000e040c */
.L_x_5:
[-CC-:B------:R-:W-:Y:S01]  /*0880*/  SHF.R.U64 R89, R8, R14.reuse, R9.reuse ;  /* 0x0000000e08597219 */ /* 0x180fe20000001209 */
[----:B------:R-:W0:Y:S01]  /*0890*/  LDC R12, c[0x0][0x618] ;  /* 0x00018600ff0c7b82 */ /* 0x000e220000000800 */
[----:B------:R-:W-:Y:S01]  /*08a0*/  SHF.R.U32.HI R5, RZ, R14, R9 ;  /* 0x0000000eff057219 */ /* 0x000fe20000011609 */
[----:B------:R-:W-:Y:S01]  /*08b0*/  ULDC UR4, c[0x0][0x150] ;  /* 0x0000540000047ab9 */ /* 0x000fe20000000800 */
[----:B------:R-:W-:Y:S02]  /*08c0*/  IADD3 R11, P0, RZ, -R89, RZ ;  /* 0x80000059ff0b7210 */ /* 0x000fe40007f1e0ff */
[----:B------:R-:W-:-:S03]  /*08d0*/  I2FP.F32.U32 R3, R4 ;  /* 0x0000000400037245 */ /* 0x000fc60000201000 */
[----:B------:R-:W1:Y:S01]  /*08e0*/  LDC.64 R24, c[0x0][0x640] ;  /* 0x00019000ff187b82 */ /* 0x000e620000000a00 */
[----:B------:R-:W-:Y:S02]  /*08f0*/  IMAD.X R13, RZ, RZ, ~R5, P0 ;  /* 0x000000ffff0d7224 */ /* 0x000fe400000e0e05 */
[----:B------:R-:W-:Y:S01]  /*0900*/  FMUL R3, R3, UR4 ;  /* 0x0000000403037c20 */ /* 0x000fe20008400000 */
[----:B------:R-:W-:Y:S01]  /*0910*/  IMAD.WIDE.U32 R8, R11, R22, R16 ;  /* 0x000000160b087225 */ /* 0x000fe200078e0010 */
[----:B------:R-:W-:-:S03]  /*0920*/  ULDC UR4, c[0x0][0x154] ;  /* 0x0000550000047ab9 */ /* 0x000fc60000000800 */
[----:B------:R-:W-:Y:S01]  /*0930*/  IMAD R10, R13, R22, RZ ;  /* 0x000000160d0a7224 */ /* 0x000fe200078e02ff */
[----:B------:R-:W2:Y:S01]  /*0940*/  LDC R5, c[0x0][0x144] ;  /* 0x00005100ff057b82 */ /* 0x000ea20000000800 */
[----:B------:R-:W3:Y:S02]  /*0950*/  F2I.U32.TRUNC.NTZ R3, R3 ;  /* 0x0000000300037305 */ /* 0x000ee4000020f000 */
[----:B------:R-:W-:-:S04]  /*0960*/  IMAD R11, R11, R23, R10 ;  /* 0x000000170b0b7224 */ /* 0x000fc800078e020a */
[----:B------:R-:W-:Y:S01]  /*0970*/  IMAD.IADD R9, R9, 0x1, R11 ;  /* 0x0000000109097824 */ /* 0x000fe200078e020b */
[----:B------:R-:W4:Y:S01]  /*0980*/  LDC R14, c[0x0][0x608] ;  /* 0x00018200ff0e7b82 */ /* 0x000f220000000800 */
[----:B------:R-:W-:-:S03]  /*0990*/  IMAD.MOV.U32 R11, RZ, RZ, -0x1 ;  /* 0xffffffffff0b7424 */ /* 0x000fc600078e00ff */
[----:B0-----:R-:W-:Y:S02]  /*09a0*/  SHF.R.U64 R20, R8, R12, R9 ;  /* 0x0000000c08147219 */ /* 0x001fe40000001209 */
[----:B------:R-:W-:Y:S02]  /*09b0*/  I2FP.F32.U32 R8, R6 ;  /* 0x0000000600087245 */ /* 0x000fe40000201000 */
[----:B------:R-:W0:Y:S01]  /*09c0*/  LDC R22, c[0x0][0x658] ;  /* 0x00019600ff167b82 */ /* 0x000e220000000800 */
[----:B-1----:R-:W-:Y:S01]  /*09d0*/  ISETP.NE.U32.AND P0, PT, R24, RZ, PT ;  /* 0x000000ff1800720c */ /* 0x002fe20003f05070 */
[----:B---3--:R-:W-:Y:S01]  /*09e0*/  IMAD.MOV R10, RZ, RZ, -R3 ;  /* 0x000000ffff0a7224 */ /* 0x008fe200078e0a03 */
[----:B------:R-:W-:Y:S01]  /*09f0*/  SHF.R.U32.HI R9, RZ, R12, R9 ;  /* 0x0000000cff097219 */ /* 0x000fe20000011609 */
[----:B------:R-:W-:Y:S01]  /*0a00*/  FMUL R8, R8, UR4 ;  /* 0x0000000408087c20 */ /* 0x000fe20008400000 */
[----:B------:R-:W-:-:S03]  /*0a10*/  ISETP.NE.AND.EX P0, PT, R25, RZ, PT, P0 ;  /* 0x000000ff1900720c */ /* 0x000fc60003f05300 */
[----:B------:R-:W1:Y:S01]  /*0a20*/  LDC R15, c[0x0][0x148] ;  /* 0x00005200ff0f7b82 */ /* 0x000e620000000800 */
[----:B--2---:R-:W-:-:S07]  /*0a30*/  IMAD R3, R5, R10, R4 ;  /* 0x0000000a05037224 */ /* 0x004fce00078e0204 */
[----:B------:R-:W2:Y:S01]  /*0a40*/  LDC R21, c[0x0][0x600] ;  /* 0x00018000ff157b82 */ /* 0x000ea20000000800 */
[-CC-:B----4-:R-:W-:Y:S02]  /*0a50*/  SHF.R.U64 R26, R20, R14.reuse, R9.reuse ;  /* 0x0000000e141a7219 */ /* 0x190fe40000001209 */
[----:B------:R-:W-:Y:S01]  /*0a60*/  SHF.R.U32.HI R5, RZ, R14, R9 ;  /* 0x0000000eff057219 */ /* 0x000fe20000011609 */
[----:B------:R-:W-:Y:S01]  /*0a70*/  IMAD.MOV.U32 R9, RZ, RZ, 0x1 ;  /* 0x00000001ff097424 */ /* 0x000fe200078e00ff */
[----:B------:R3:W4:Y:S03]  /*0a80*/  F2I.U32.TRUNC.NTZ R14, R8 ;  /* 0x00000008000e7305 */ /* 0x000726000020f000 */
[----:B------:R-:W1:Y:S01]  /*0a90*/  LDC R23, c[0x0][0x648] ;  /* 0x00019200ff177b82 */ /* 0x000e620000000800 */
[-C--:B0-----:R-:W-:Y:S02]  /*0aa0*/  SHF.L.U32 R4, R11, R22.reuse, RZ ;  /* 0x000000160b047219 */ /* 0x081fe400000006ff */
[----:B------:R-:W-:-:S02]  /*0ab0*/  SHF.R.U64 R28, R26, R22, R5 ;  /* 0x000000161a1c7219 */ /* 0x000fc40000001205 */
[----:B------:R-:W-:Y:S02]  /*0ac0*/  LOP3.LUT R13, RZ, R4, RZ, 0x33, !PT ;  /* 0x00000004ff0d7212 */ /* 0x000fe400078e33ff */
[-C--:B------:R-:W-:Y:S01]  /*0ad0*/  SHF.R.U32.HI R5, RZ, R22.reuse, R5 ;  /* 0x00000016ff057219 */ /* 0x080fe20000011605 */
[----:B------:R-:W0:Y:S01]  /*0ae0*/  LDC R27, c[0x0][0x638] ;  /* 0x00018e00ff1b7b82 */ /* 0x000e220000000800 */
[----:B------:R-:W-:Y:S01]  /*0af0*/  SHF.L.U32 R12, R9, R22, RZ ;  /* 0x00000016090c7219 */ /* 0x000fe200000006ff */
[----:B------:R-:W-:-:S06]  /*0b00*/  IMAD.MOV.U32 R4, RZ, RZ, R28 ;  /* 0x000000ffff047224 */ /* 0x000fcc00078e001c */
[----:B------:R-:W0:Y:S01]  /*0b10*/  LDC R103, c[0x0][0x610] ;  /* 0x00018400ff677b82 */ /* 0x000e220000000800 */
[----:B---34-:R-:W-:Y:S05]  /*0b20*/  @!P0 BRA `(.L_x_6) ;  /* 0x0000000000288947 */ /* 0x018fea0003800000 */
[----:B------:R-:W3:Y:S02]  /*0b30*/  LDC R11, c[0x0][0x64c] ;  /* 0x00019300ff0b7b82 */ /* 0x000ee40000000800 */
[----:B---3--:R-:W-:-:S05]  /*0b40*/  IADD3 R11, P0, R28, R11, RZ ;  /* 0x0000000b1c0b7210 */ /* 0x008fca0007f1e0ff */
        /* <DEDUP_REMOVED lines=8> */
.L_x_6:
[----:B-1----:R-:W-:Y:S01]  /*0bd0*/  SHF.R.U64 R4, R4, R23, R5 ;  /* 0x0000001704047219 */ /* 0x002fe20000001205 */
[----:B--2---:R-:W-:Y:S01]  /*0be0*/  VIADD R5, R21, 0xffffffff ;  /* 0xffffffff15057836 */ /* 0x004fe20000000000 */
[----:B------:R-:W-:Y:S01]  /*0bf0*/  LOP3.LUT R13, R26, R13, RZ, 0xc0, !PT ;  /* 0x0000000d1a0d7212 */ /* 0x000fe200078ec0ff */
[----:B------:R-:W-:Y:S02]  /*0c00*/  IMAD.MOV R14, RZ, RZ, -R14 ;  /* 0x000000ffff0e7224 */ /* 0x000fe400078e0a0e */
[----:B------:R-:W-:Y:S01]  /*0c10*/  IMAD.MOV R8, RZ, RZ, -R4 ;  /* 0x000000ffff087224 */ /* 0x000fe200078e0a04 */
[----:B------:R-:W-:Y:S01]  /*0c20*/  LOP3.LUT R5, R20, R5, RZ, 0xc0, !PT ;  /* 0x0000000514057212 */ /* 0x000fe200078ec0ff */
[----:B------:R-:W-:Y:S02]  /*0c30*/  IMAD R12, R12, R4, R13 ;  /* 0x000000040c0c7224 */ /* 0x000fe400078e020d */
[----:B------:R-:W-:Y:S02]  /*0c40*/  @P3 IMAD R3, R15, R14, R6 ;  /* 0x0000000e0f033224 */ /* 0x000fe400078e0206 */
[----:B0-----:R-:W-:-:S02]  /*0c50*/  IMAD R4, R8, R27, R28 ;  /* 0x0000001b08047224 */ /* 0x001fc400078e021c */
[----:B------:R-:W-:Y:S02]  /*0c60*/  IMAD R103, R12, R103, R3 ;  /* 0x000000670c677224 */ /* 0x000fe400078e0203 */
[----:B------:R-:W-:Y:S02]  /*0c70*/  IMAD R4, R4, R21, R5 ;  /* 0x0000001504047224 */ /* 0x000fe400078e0205 */
[----:B------:R-:W-:-:S03]  /*0c80*/  IMAD.MOV.U32 R3, RZ, RZ, 0x1 ;  /* 0x00000001ff037424 */ /* 0x000fc600078e00ff */
[----:B------:R-:W-:Y:S02]  /*0c90*/  SEL R104, R4, R103, !P3 ;  /* 0x0000006704687207 */ /* 0x000fe40005800000 */
[----:B------:R-:W-:-:S07]  /*0ca0*/  SEL R103, R103, R4, !P3 ;  /* 0x0000000467677207 */ /* 0x000fce0005800000 */
.L_x_4:
[----:B------:R-:W-:-:S08]  /*0cb0*/  NOP ;  /* 0x0000000000007918 */ /* 0x000fd00000000000 */
[----:B------:R-:W0:Y:S02]  /*0cc0*/  USETMAXREG.TRY_ALLOC.CTAPOOL UP0, 0xe8 ;  /* 0x000000e8000079c8 */ /* 0x000e240008000600 */
[----:B0-----:R-:W-:-:S13]  /*0cd0*/  PLOP3.LUT P0, PT, PT, PT, UP0, 0x80, 0x0 ;  /* 0x000000000000781c */ /* 0x001fda0003f0f008 */
[----:B------:R-:W-:Y:S05]  /*0ce0*/  @!P0 BRA `(.L_x_4) ;  /* 0xfffffffc00f08947 */ /* 0x000fea000383ffff */
[----:B------:R-:W-:Y:S01]  /*0cf0*/  ULDC.64 UR4, c[0x0][0x598] ;  /* 0x0001660000047ab9 */ /* 0x000fe20000000a00 */
[----:B------:R-:W-:Y:S01]  /*0d00*/  ULDC.64 UR36, c[0x0][0x208] ;  /* 0x0000820000247ab9 */ /* 0x000fe20000000a00 */
[----:B------:R-:W-:-:S04]  /*0d10*/  ISETP.NE.U32.AND P0, PT, RZ, UR4, PT ;  /* 0x00000004ff007c0c */ /* 0x000fc8000bf05070 */
[----:B------:R-:W-:-:S13]  /*0d20*/  ISETP.NE.AND.EX P0, PT, RZ, UR5, PT, P0 ;  /* 0x00000005ff007c0c */ /* 0x000fda000bf05300 */
[----:B------:R-:W-:Y:S05]  /*0d30*/  @!P0 BRA `(.L_x_7) ;  /* 0x00000000001c8947 */ /* 0x000fea0003800000 */
[----:B------:R-:W0:Y:S02]  /*0d40*/  LDC.64 R4, c[0x0][0x598] ;  /* 0x00016600ff047b82 */ /* 0x000e240000000a00 */
[----:B0-----:R-:W2:Y:S02]  /*0d50*/  LDG.E.64 R4, desc[UR36][R4.64] ;  /* 0x0000002404047981 */ /* 0x001ea4000c1e1b00 */
[----:B--2---:R-:W-:-:S04]  /*0d60*/  ISETP.NE.U32.AND P0, PT, R4, RZ, PT ;  /* 0x000000ff0400720c */ /* 0x004fc80003f05070 */
[----:B------:R-:W-:-:S13]  /*0d70*/  ISETP.NE.AND.EX P0, PT, R5, RZ, PT, P0 ;  /* 0x000000ff0500720c */ /* 0x000fda0003f05300 */
[----:B------:R-:W-:Y:S05]  /*0d80*/  @!P0 BRA `(.L_x_7) ;  /* 0x0000000000088947 */ /* 0x000fea0003800000 */
[----:B------:R0:W5:Y:S01]  /*0d90*/  LD.E R88, desc[UR36][R4.64] ;  /* 0x0000002404587980 */ /* 0x000162000c101900 */
[----:B------:R-:W-:Y:S05]  /*0da0*/  BRA `(.L_x_8) ;  /* 0x0000000000247947 */ /* 0x000fea0003800000 */
.L_x_7:
[----:B------:R-:W-:Y:S02]  /*0db0*/  ULDC.64 UR4, c[0x0][0x588] ;  /* 0x0001620000047ab9 */ /* 0x000fe40000000a00 */
[----:B------:R-:W-:-:S04]  /*0dc0*/  ISETP.NE.U32.AND P0, PT, RZ, UR4, PT ;  /* 0x00000004ff007c0c */ /* 0x000fc8000bf05070 */
[----:B------:R-:W-:-:S13]  /*0dd0*/  ISETP.NE.AND.EX P0, PT, RZ, UR5, PT, P0 ;  /* 0x00000005ff007c0c */ /* 0x000fda000bf05300 */
[----:B------:R-:W-:Y:S05]  /*0de0*/  @!P0 BRA `(.L_x_9) ;  /* 0x00000000000c8947 */ /* 0x000fea0003800000 */
[----:B------:R-:W0:Y:S02]  /*0df0*/  LDC.64 R4, c[0x0][0x588] ;  /* 0x00016200ff047b82 */ /* 0x000e240000000a00 */
[----:B0-----:R1:W5:Y:S01]  /*0e00*/  LDG.E R88, desc[UR36][R4.64] ;  /* 0x0000002404587981 */ /* 0x001362000c1e1900 */
[----:B------:R-:W-:Y:S05]  /*0e10*/  BRA `(.L_x_8) ;  /* 0x0000000000087947 */ /* 0x000fea0003800000 */
.L_x_9:
[----:B------:R-:W-:Y:S02]  /*0e20*/  ULDC UR4, c[0x0][0x580] ;  /* 0x0001600000047ab9 */ /* 0x000fe40000000800 */
[----:B------:R-:W-:-:S07]  /*0e30*/  IMAD.U32 R88, RZ, RZ, UR4 ;  /* 0x00000004ff587e24 */ /* 0x000fce000f8e00ff */
.L_x_8:
[----:B------:R-:W-:Y:S02]  /*0e40*/  ULDC.64 UR4, c[0x0][0x5a0] ;  /* 0x0001680000047ab9 */ /* 0x000fe40000000a00 */
[----:B------:R-:W-:-:S04]  /*0e50*/  ISETP.NE.U32.AND P0, PT, RZ, UR4, PT ;  /* 0x00000004ff007c0c */ /* 0x000fc8000bf05070 */
[----:B------:R-:W-:-:S13]  /*0e60*/  ISETP.NE.AND.EX P0, PT, RZ, UR5, PT, P0 ;  /* 0x00000005ff007c0c */ /* 0x000fda000bf05300 */
[----:B------:R-:W-:Y:S05]  /*0e70*/  @!P0 BRA `(.L_x_10) ;  /* 0x00000000001c8947 */ /* 0x000fea0003800000 */
[----:B01----:R-:W0:Y:S02]  /*0e80*/  LDC.64 R4, c[0x0][0x5a0] ;  /* 0x00016800ff047b82 */ /* 0x003e240000000a00 */
[----:B0-----:R-:W2:Y:S02]  /*0e90*/  LDG.E.64 R4, desc[UR36][R4.64] ;  /* 0x0000002404047981 */ /* 0x001ea4000c1e1b00 */
[----:B--2---:R-:W-:-:S04]  /*0ea0*/  ISETP.NE.U32.AND P0, PT, R4, RZ, PT ;  /* 0x000000ff0400720c */ /* 0x004fc80003f05070 */
[----:B------:R-:W-:-:S13]  /*0eb0*/  ISETP.NE.AND.EX P0, PT, R5, RZ, PT, P0 ;  /* 0x000000ff0500720c */ /* 0x000fda0003f05300 */
[----:B------:R-:W-:Y:S05]  /*0ec0*/  @!P0 BRA `(.L_x_10) ;  /* 0x0000000000088947 */ /* 0x000fea0003800000 */
[----:B------:R0:W5:Y:S01]  /*0ed0*/  LD.E R92, desc[UR36][R4.64] ;  /* 0x00000024045c7980 */ /* 0x000162000c101900 */
[----:B------:R-:W-:Y:S05]  /*0ee0*/  BRA `(.L_x_11) ;  /* 0x0000000000247947 */ /* 0x000fea0003800000 */
.L_x_10:
[----:B------:R-:W-:Y:S02]  /*0ef0*/  ULDC.64 UR4, c[0x0][0x590] ;  /* 0x0001640000047ab9 */ /* 0x000fe40000000a00 */
[----:B------:R-:W-:-:S04]  /*0f00*/  ISETP.NE.U32.AND P0, PT, RZ, UR4, PT ;  /* 0x00000004ff007c0c */ /* 0x000fc8000bf05070 */
[----:B------:R-:W-:-:S13]  /*0f10*/  ISETP.NE.AND.EX P0, PT, RZ, UR5, PT, P0 ;  /* 0x00000005ff007c0c */ /* 0x000fda000bf05300 */
[----:B------:R-:W-:Y:S05]  /*0f20*/  @!P0 BRA `(.L_x_12) ;  /* 0x00000000000c8947 */ /* 0x000fea0003800000 */
[----:B------:R-:W2:Y:S02]  /*0f30*/  LDC.64 R92, c[0x0][0x590] ;  /* 0x00016400ff5c7b82 */ /* 0x000ea40000000a00 */
[----:B--2---:R2:W5:Y:S01]  /*0f40*/  LDG.E R92, desc[UR36][R92.64] ;  /* 0x000000245c5c7981 */ /* 0x004562000c1e1900 */
[----:B------:R-:W-:Y:S05]  /*0f50*/  BRA `(.L_x_11) ;  /* 0x0000000000087947 */ /* 0x000fea0003800000 */
.L_x_12:
[----:B------:R-:W-:Y:S02]  /*0f60*/  ULDC UR4, c[0x0][0x584] ;  /* 0x0001610000047ab9 */ /* 0x000fe40000000800 */
[----:B------:R-:W-:-:S07]  /*0f70*/  IMAD.U32 R92, RZ, RZ, UR4 ;  /* 0x00000004ff5c7e24 */ /* 0x000fce000f8e00ff */
.L_x_11:
[----:B------:R-:W-:-:S13]  /*0f80*/  LOP3.LUT P0, RZ, R3, 0xff, RZ, 0xc0, !PT ;  /* 0x000000ff03ff7812 */ /* 0x000fda000780c0ff */
[----:B------:R-:W-:Y:S05]  /*0f90*/  @!P0 EXIT ;  /* 0x000000000000894d */ /* 0x000fea0003800000 */
[----:B------:R-:W3:Y:S01]  /*0fa0*/  LDC R96, c[0x0][0x658] ;  /* 0x00019600ff607b82 */ /* 0x000ee20000000800 */
[----:B------:R-:W-:Y:S01]  /*0fb0*/  LOP3.LUT R94, R0, 0x3, RZ, 0xc0, !PT ;  /* 0x00000003005e7812 */ /* 0x000fe200078ec0ff */
[----:B------:R-:W-:Y:S01]  /*0fc0*/  ULDC.64 UR4, c[0x0][0x288] ;  /* 0x0000a20000047ab9 */ /* 0x000fe20000000a00 */
[----:B--2---:R-:W-:Y:S01]  /*0fd0*/  SHF.R.U32.HI R93, RZ, 0x2, R0 ;  /* 0x00000002ff5d7819 */ /* 0x004fe20000011600 */
[----:B01----:R-:W-:Y:S01]  /*0fe0*/  IMAD.U32 R5, RZ, RZ, UR4 ;  /* 0x00000004ff057e24 */ /* 0x003fe2000f8e00ff */
[----:B------:R-:W-:Y:S01]  /*0ff0*/  LOP3.LUT R7, R7, 0x1, RZ, 0xc0, !PT ;  /* 0x0000000107077812 */ /* 0x000fe200078ec0ff */
[----:B------:R-:W-:Y:S01]  /*1000*/  IMAD.SHL.U32 R4, R94, 0x8, RZ ;  /* 0x000000085e047824 */ /* 0x000fe200078e00ff */
[----:B------:R-:W-:Y:S01]  /*1010*/  LOP3.LUT R3, R93, 0x3, RZ, 0xc0, !PT ;  /* 0x000000035d037812 */ /* 0x000fe200078ec0ff */
[----:B------:R-:W0:Y:S01]  /*1020*/  LDC.64 R98, c[0x0][0x5c8] ;  /* 0x00017200ff627b82 */ /* 0x000e220000000a00 */
[----:B------:R-:W-:Y:S01]  /*1030*/  SHF.R.U32.HI R32, RZ, 0x1, R32 ;  /* 0x00000001ff207819 */ /* 0x000fe20000011620 */
[----:B------:R-:W-:Y:S01]  /*1040*/  IMAD.SHL.U32 R90, R7, 0x40, RZ ;  /* 0x00000040075a7824 */ /* 0x000fe200078e00ff */
[----:B------:R-:W-:Y:S01]  /*1050*/  LOP3.LUT R4, R4, 0x18, R3, 0xe2, !PT ;  /* 0x0000001804047812 */ /* 0x000fe200078ee203 */
[----:B------:R-:W-:Y:S01]  /*1060*/  UIADD3 UR4, UR5, 0x1f, URZ ;  /* 0x0000001f05047890 */ /* 0x000fe2000fffe03f */
[C---:B------:R-:W-:Y:S01]  /*1070*/  LOP3.LUT R3, R93.reuse, 0x7, RZ, 0xc0, !PT ;  /* 0x000000075d037812 */ /* 0x040fe200078ec0ff */
[----:B------:R-:W-:Y:S01]  /*1080*/  IMAD R94, R94, -0x2, R5 ;  /* 0xfffffffe5e5e7824 */ /* 0x000fe200078e0205 */
[----:B------:R-:W-:Y:S01]  /*1090*/  LOP3.LUT R32, R32, 0x30, RZ, 0xc0, !PT ;  /* 0x0000003020207812 */ /* 0x000fe200078ec0ff */
[----:B------:R-:W1:Y:S01]  /*10a0*/  LDC R100, c[0x0][0x600] ;  /* 0x00018000ff647b82 */ /* 0x000e620000000800 */
[----:B------:R-:W-:Y:S01]  /*10b0*/  LOP3.LUT P0, RZ, R93, 0x4, RZ, 0xc0, !PT ;  /* 0x000000045dff7812 */ /* 0x000fe2000780c0ff */
[----:B------:R-:W-:Y:S01]  /*10c0*/  USHF.R.S32.HI UR5, URZ, 0x1f, UR4 ;  /* 0x0000001f3f057899 */ /* 0x000fe20008011404 */
[--C-:B------:R-:W-:Y:S01]  /*10d0*/  LOP3.LUT R90, R90, 0x40, R3.reuse, 0xe2, !PT ;  /* 0x000000405a5a7812 */ /* 0x100fe200078ee203 */
[----:B------:R-:W-:Y:S01]  /*10e0*/  IMAD.SHL.U32 R95, R0, 0x10, RZ ;  /* 0x00000010005f7824 */ /* 0x000fe200078e00ff */
[----:B------:R-:W-:Y:S01]  /*10f0*/  IADD3 R6, RZ, -R32, -R3 ;  /* 0x80000020ff067210 */ /* 0x000fe20007ffe803 */
[----:B------:R-:W-:Y:S01]  /*1100*/  IMAD.MOV.U32 R5, RZ, RZ, 0x1 ;  /* 0x00000001ff057424 */ /* 0x000fe200078e00ff */
[----:B------:R-:W-:Y:S01]  /*1110*/  P2R R3, PR, RZ, 0x1 ;  /* 0x00000001ff037803 */ /* 0x000fe20000000000 */
[----:B------:R-:W-:Y:S01]  /*1120*/  IMAD.MOV.U32 R3, RZ, RZ, -0x1 ;  /* 0xffffffffff037424 */ /* 0x000fe200078e00ff */
[----:B------:R-:W-:Y:S01]  /*1130*/  ULEA.HI UR5, UR5, UR4, URZ, 0x5 ;  /* 0x0000000405057291 */ /* 0x000fe2000f8f283f */
[----:B------:R-:W-:Y:S01]  /*1140*/  LOP3.LUT R4, R4, 0x4, R93, 0xf8, !PT ;  /* 0x0000000404047812 */ /* 0x000fe200078ef85d */
[----:B------:R-:W-:Y:S01]  /*1150*/  IMAD R6, R7, -0x40, R6 ;  /* 0xffffffc007067824 */ /* 0x000fe200078e0206 */
[----:B------:R-:W-:Y:S01]  /*1160*/  LOP3.LUT R19, R0, 0x80, RZ, 0xc0, !PT ;  /* 0x0000008000137812 */ /* 0x000fe200078ec0ff */
[----:B------:R-:W-:Y:S01]  /*1170*/  ULDC UR4, c[0x0][0x284] ;  /* 0x0000a10000047ab9 */ /* 0x000fe20000000800 */
[----:B---3--:R-:W-:Y:S01]  /*1180*/  SHF.L.U32 R3, R3, R96, RZ ;  /* 0x0000006003037219 */ /* 0x008fe200000006ff */
[----:B------:R-:W-:Y:S01]  /*1190*/  USHF.R.S32.HI UR40, URZ, 0x5, UR5 ;  /* 0x000000053f287899 */ /* 0x000fe20008011405 */
[C---:B0-----:R-:W-:Y:S01]  /*11a0*/  SHF.L.U64.HI R97, R98.reuse, 0x3, R99 ;  /* 0x0000000362617819 */ /* 0x041fe20000010263 */
[----:B------:R-:W-:Y:S01]  /*11b0*/  IMAD.SHL.U32 R98, R98, 0x8, RZ ;  /* 0x0000000862627824 */ /* 0x000fe200078e00ff */
[----:B------:R-:W-:Y:S01]  /*11c0*/  LOP3.LUT R90, R90, R32, RZ, 0xfc, !PT ;  /* 0x000000205a5a7212 */ /* 0x000fe200078efcff */
[----:B------:R-:W-:Y:S01]  /*11d0*/  IMAD.SHL.U32 R99, R0, 0x2, RZ ;  /* 0x0000000200637824 */ /* 0x000fe200078e00ff */
[----:B------:R-:W-:Y:S01]  /*11e0*/  LOP3.LUT R95, R4, 0xe00, R95, 0xf8, !PT ;  /* 0x00000e00045f7812 */ /* 0x000fe200078ef85f */
[----:B------:R-:W-:Y:S01]  /*11f0*/  VIADD R102, R6, UR4 ;  /* 0x0000000406667c36 */ /* 0x000fe20008000000 */
[----:B------:R-:W-:Y:S01]  /*1200*/  SHF.L.U32 R96, R5, R96, RZ ;  /* 0x0000006005607219 */ /* 0x000fe200000006ff */
[----:B------:R-:W-:Y:S01]  /*1210*/  IMAD.MOV.U32 R91, RZ, RZ, RZ ;  /* 0x000000ffff5b7224 */ /* 0x000fe200078e00ff */
[----:B------:R-:W-:Y:S01]  /*1220*/  LOP3.LUT R105, R18, 0x1, RZ, 0xfc, !PT ;  /* 0x0000000112697812 */ /* 0x000fe200078efcff */
[----:B-1----:R-:W-:Y:S01]  /*1230*/  VIADD R100, R100, 0xffffffff ;  /* 0xffffffff64647836 */ /* 0x002fe20000000000 */
[----:B------:R-:W-:Y:S01]  /*1240*/  SHF.R.U32.HI R19, RZ, 0x7, R19 ;  /* 0x00000007ff137819 */ /* 0x000fe20000011613 */
[----:B------:R-:W-:Y:S01]  /*1250*/  UIADD3 UR41, UR40, -0x1, URZ ;  /* 0xffffffff28297890 */ /* 0x000fe2000fffe03f */
[----:B------:R-:W-:Y:S01]  /*1260*/  LOP3.LUT R101, RZ, R3, RZ, 0x33, !PT ;  /* 0x00000003ff657212 */ /* 0x000fe200078e33ff */
[----:B------:R-:W-:Y:S01]  /*1270*/  UMOV UR38, URZ ;  /* 0x0000003f00267c82 */ /* 0x000fe20008000000 */
[----:B------:R-:W-:-:S09]  /*1280*/  UMOV UR39, URZ ;  /* 0x0000003f00277c82 */ /* 0x000fd20008000000 */
.L_x_169:
[----:B0-----:R-:W0:Y:S01]  /*1290*/  S2R R3, SR_CgaCtaId ;  /* 0x0000000000037919 */ /* 0x001e220000008800 */
[----:B------:R-:W-:-:S04]  /*12a0*/  MOV R0, 0x400 ;  /* 0x0000040000007802 */ /* 0x000fc80000000f00 */
[----:B0-----:R-:W-:-:S05]  /*12b0*/  LEA R24, R3, R0, 0x18 ;  /* 0x0000000003187211 */ /* 0x001fca00078ec0ff */
[----:B------:R-:W-:-:S05]  /*12c0*/  VIADD R0, R24, 0x800 ;  /* 0x0000080018007836 */ /* 0x000fca0000000000 */
[----:B------:R-:W-:-:S13]  /*12d0*/  LOP3.LUT P0, RZ, R0, 0x9f, RZ, 0xc0, !PT ;  /* 0x0000009f00ff7812 */ /* 0x000fda000780c0ff */
[----:B-12345:R-:W-:Y:S05]  /*12e0*/  @!P0 BRA `(.L_x_13) ;  /* 0x0000000000408947 */ /* 0x03efea0003800000 */
[----:B------:R-:W-:Y:S01]  /*12f0*/  MOV R0, 0x0 ;  /* 0x0000000000007802 */ /* 0x000fe20000000f00 */
[----:B------:R-:W-:Y:S01]  /*1300*/  ULDC.64 UR4, c[0x4][0x70] ;  /* 0x01001c0000047ab9 */ /* 0x000fe20000000a00 */
[----:B------:R-:W-:Y:S01]  /*1310*/  ULDC.64 UR6, c[0x4][0x8] ;  /* 0x0100020000067ab9 */ /* 0x000fe20000000a00 */
[----:B------:R-:W-:Y:S01]  /*1320*/  IMAD.U32 R4, RZ, RZ, UR4 ;  /* 0x00000004ff047e24 */ /* 0x000fe2000f8e00ff */
[----:B------:R0:W1:Y:S01]  /*1330*/  LDC.64 R14, c[0x4][R0] ;  /* 0x01000000000e7b82 */ /* 0x0000620000000a00 */
[----:B------:R-:W-:Y:S01]  /*1340*/  IMAD.U32 R5, RZ, RZ, UR5 ;  /* 0x00000005ff057e24 */ /* 0x000fe2000f8e00ff */
[----:B------:R-:W-:Y:S01]  /*1350*/  ULDC.64 UR4, c[0x4][0x78] ;  /* 0x01001e0000047ab9 */ /* 0x000fe20000000a00 */
[----:B------:R-:W-:Y:S02]  /*1360*/  IMAD.U32 R10, RZ, RZ, UR6 ;  /* 0x00000006ff0a7e24 */ /* 0x000fe4000f8e00ff */
[----:B------:R-:W-:Y:S02]  /*1370*/  IMAD.U32 R6, RZ, RZ, UR4 ;  /* 0x00000004ff067e24 */ /* 0x000fe4000f8e00ff */
[----:B------:R-:W-:-:S02]  /*1380*/  IMAD.U32 R7, RZ, RZ, UR5 ;  /* 0x00000005ff077e24 */ /* 0x000fc4000f8e00ff */
[----:B------:R-:W-:Y:S02]  /*1390*/  IMAD.U32 R11, RZ, RZ, UR7 ;  /* 0x00000007ff0b7e24 */ /* 0x000fe4000f8e00ff */
[----:B------:R-:W-:Y:S02]  /*13a0*/  IMAD.MOV.U32 R8, RZ, RZ, 0x70 ;  /* 0x00000070ff087424 */ /* 0x000fe400078e00ff */
[----:B------:R-:W-:Y:S02]  /*13b0*/  IMAD.MOV.U32 R12, RZ, RZ, 0x1 ;  /* 0x00000001ff0c7424 */ /* 0x000fe400078e00ff */
[----:B0-----:R-:W-:-:S07]  /*13c0*/  IMAD.MOV.U32 R13, RZ, RZ, RZ ;  /* 0x000000ffff0d7224 */ /* 0x001fce00078e00ff */
[----:B------:R-:W-:-:S07]  /*13d0*/  LEPC R20, `(.L_x_13) ;  /* 0x000000001014794e */ /* 0x000fce0000000000 */
[----:B-1---5:R-:W-:Y:S05]  /*13e0*/  CALL.ABS.NOINC R14 ;  /* 0x000000000e007343 */ /* 0x022fea0003c00000 */
.L_x_13:
[----:B------:R-:W-:-:S05]  /*13f0*/  VIADD R25, R24, 0x1c800 ;  /* 0x0001c80018197836 */ /* 0x000fca0000000000 */
[----:B------:R-:W-:-:S13]  /*1400*/  LOP3.LUT P0, RZ, R25, 0x3ff, RZ, 0xc0, !PT ;  /* 0x000003ff19ff7812 */ /* 0x000fda000780c0ff */
[----:B------:R-:W-:Y:S05]  /*1410*/  @!P0 BRA `(.L_x_14) ;  /* 0x00000000007c8947 */ /* 0x000fea0003800000 */
        /* <DEDUP_REMOVED lines=16> */
.L_x_15:
[----:B------:R-:W0:Y:S01]  /*1520*/  LDC.64 R22, c[0x4][R22] ;  /* 0x0100000016167b82 */ /* 0x000e220000000a00 */
[----:B------:R-:W-:Y:S01]  /*1530*/  ULDC.64 UR4, c[0x4][0x70] ;  /* 0x01001c0000047ab9 */ /* 0x000fe20000000a00 */
[----:B------:R-:W-:Y:S01]  /*1540*/  ULDC.64 UR6, c[0x4][0x10] ;  /* 0x0100040000067ab9 */ /* 0x000fe20000000a00 */
[----:B------:R-:W-:Y:S02]  /*1550*/  IMAD.U32 R4, RZ, RZ, UR4 ;  /* 0x00000004ff047e24 */ /* 0x000fe4000f8e00ff */
        /* <DEDUP_REMOVED lines=8> */
[----:B------:R-:W-:-:S07]  /*15e0*/  IMAD.MOV.U32 R13, RZ, RZ, RZ ;  /* 0x000000ffff0d7224 */ /* 0x000fce00078e00ff */
[----:B------:R-:W-:-:S07]  /*15f0*/  LEPC R20, `(.L_x_14) ;  /* 0x000000001014794e */ /* 0x000fce0000000000 */
[----:B0-----:R-:W-:Y:S05]  /*1600*/  CALL.ABS.NOINC R22 ;  /* 0x0000000016007343 */ /* 0x001fea0003c00000 */
.L_x_14:
[----:B------:R-:W-:Y:S01]  /*1610*/  UMOV UR4, 0xffffffff ;  /* 0xffffffff00047882 */ /* 0x000fe20000000000 */
[----:B------:R-:W-:Y:S02]  /*1620*/  ISETP.NE.AND P0, PT, R105, 0x3, PT ;  /* 0x000000036900780c */ /* 0x000fe40003f05270 */
[----:B------:R-:W-:Y:S11]  /*1630*/  BRA.DIV UR4, `(.L_x_16) ;  /* 0x0000007a04007947 */ /* 0x000ff6000b800000 */
.L_x_200:
[----:B------:R-:W-:Y:S05]  /*1640*/  @!P0 BRA `(.L_x_17) ;  /* 0x0000000000048947 */ /* 0x000fea0003800000 */
[----:B------:R-:W-:Y:S01]  /*1650*/  BPT.TRAP 0x1 ;  /* 0x000000040000795c */ /* 0x000fe20000300000 */
.L_x_17:
[----:B------:R-:W-:Y:S02]  /*1660*/  IMAD.U32 R0, RZ, RZ, UR38 ;  /* 0x00000026ff007e24 */ /* 0x000fe4000f8e00ff */
[----:B------:R-:W-:-:S03]  /*1670*/  IMAD.U32 R3, RZ, RZ, UR39 ;  /* 0x00000027ff037e24 */ /* 0x000fc6000f8e00ff */
[----:B------:R-:W-:Y:S01]  /*1680*/  SHF.L.U32 R0, R0, 0x1f, RZ ;  /* 0x0000001f00007819 */ /* 0x000fe200000006ff */
[----:B------:R-:W-:-:S04]  /*1690*/  IMAD R3, R3, 0x8, R24 ;  /* 0x0000000803037824 */ /* 0x000fc800078e0218 */
[----:B------:R0:W1:Y:S01]  /*16a0*/  SYNCS.PHASECHK.TRANS64.TRYWAIT P1, [R3+URZ], R0 ;  /* 0x00000000030075a7 */ /* 0x000062000802017f */
[----:B------:R-:W-:Y:S05]  /*16b0*/  @!P0 BRA `(.L_x_18) ;  /* 0x0000000000048947 */ /* 0x000fea0003800000 */
[----:B------:R-:W-:Y:S01]  /*16c0*/  BPT.TRAP 0x1 ;  /* 0x000000040000795c */ /* 0x000fe20000300000 */
.L_x_18:
[----:B-1----:R-:W-:Y:S05]  /*16d0*/  @P1 BRA `(.L_x_19) ;  /* 0x0000000000081947 */ /* 0x002fea0003800000 */
[----:B------:R-:W1:Y:S02]  /*16e0*/  SYNCS.PHASECHK.TRANS64.TRYWAIT P1, [R3+URZ], R0 ;  /* 0x00000000030075a7 */ /* 0x000e64000802017f */
[----:B-1----:R-:W-:Y:S05]  /*16f0*/  @!P1 BRA `(.L_x_20) ;  /* 0x0000007400f09947 */ /* 0x002fea0003800000 */
.L_x_19:
[----:B------:R-:W-:-:S04]  /*1700*/  UIADD3 UR4, UR39, 0x1, URZ ;  /* 0x0000000127047890 */ /* 0x000fc8000fffe03f */
[----:B------:R-:W-:Y:S02]  /*1710*/  UISETP.NE.AND UP0, UPT, UR4, 0x7, UPT ;  /* 0x000000070400788c */ /* 0x000fe4000bf05270 */
[----:B01----:R-:W-:Y:S02]  /*1720*/  IMAD.U32 R0, RZ, RZ, UR4 ;  /* 0x00000004ff007e24 */ /* 0x003fe4000f8e00ff */
[----:B------:R-:W-:Y:S02]  /*1730*/  USEL UR4, URZ, 0x1, UP0 ;  /* 0x000000013f047887 */ /* 0x000fe40008000000 */
[----:B------:R-:W-:Y:S02]  /*1740*/  PLOP3.LUT P1, PT, PT, PT, UP0, 0x80, 0x0 ;  /* 0x000000000000781c */ /* 0x000fe40003f2f008 */
[----:B------:R-:W-:Y:S02]  /*1750*/  ULOP3.LUT UR4, UR38, UR4, URZ, 0x3c, !UPT ;  /* 0x0000000426047292 */ /* 0x000fe4000f8e3c3f */
[----:B------:R-:W-:-:S04]  /*1760*/  SEL R0, R0, RZ, P1 ;  /* 0x000000ff00007207 */ /* 0x000fc80000800000 */
[----:B------:R-:W-:Y:S01]  /*1770*/  IMAD.U32 R9, RZ, RZ, UR4 ;  /* 0x00000004ff097e24 */ /* 0x000fe2000f8e00ff */
[----:B------:R-:W-:Y:S06]  /*1780*/  @!P0 BRA `(.L_x_21) ;  /* 0x0000000000048947 */ /* 0x000fec0003800000 */
[----:B------:R-:W-:Y:S01]  /*1790*/  BPT.TRAP 0x1 ;  /* 0x000000040000795c */ /* 0x000fe20000300000 */
.L_x_21:
[----:B------:R-:W-:Y:S01]  /*17a0*/  IMAD.U32 R4, RZ, RZ, UR39 ;  /* 0x00000027ff047e24 */ /* 0x000fe2000f8e00ff */
[----:B------:R-:W-:Y:S02]  /*17b0*/  LOP3.LUT P2, RZ, R93, 0x4, RZ, 0xc0, !PT ;  /* 0x000000045dff7812 */ /* 0x000fe4000784c0ff */
[----:B------:R-:W-:Y:S01]  /*17c0*/  SHF.L.U32 R6, R9, 0x1f, RZ ;  /* 0x0000001f09067819 */ /* 0x000fe200000006ff */
[----:B------:R-:W-:-:S04]  /*17d0*/  IMAD R3, R4, 0x1000, R95 ;  /* 0x0000100004037824 */ /* 0x000fc800078e025f */
[--C-:B------:R-:W-:Y:S02]  /*17e0*/  IMAD R4, R3, 0x4, R24.reuse ;  /* 0x0000000403047824 */ /* 0x100fe400078e0218 */
[----:B------:R-:W-:Y:S02]  /*17f0*/  IMAD R3, R0, 0x8, R24 ;  /* 0x0000000800037824 */ /* 0x000fe400078e0218 */
[C---:B------:R-:W-:Y:S02]  /*1800*/  VIADD R7, R4.reuse, 0x800 ;  /* 0x0000080004077836 */ /* 0x040fe40000000000 */
[----:B------:R-:W-:Y:S01]  /*1810*/  VIADD R5, R4, 0x890 ;  /* 0x0000089004057836 */ /* 0x000fe20000000000 */
[----:B------:R0:W1:Y:S01]  /*1820*/  SYNCS.PHASECHK.TRANS64.TRYWAIT P1, [R3+URZ], R6 ;  /* 0x00000006030075a7 */ /* 0x000062000802017f */
[----:B------:R-:W-:Y:S01]  /*1830*/  @P2 VIADD R5, R7, 0x70 ;  /* 0x0000007007052836 */ /* 0x000fe20000000000 */
[----:B------:R0:W2:Y:S06]  /*1840*/  LDS R112, [R4+0x800] ;  /* 0x0008000004707984 */ /* 0x0000ac0000000800 */
[----:B------:R-:W-:Y:S05]  /*1850*/  WARPSYNC.ALL ;  /* 0x0000000000007948 */ /* 0x000fea0003800000 */
[----:B------:R-:W-:Y:S01]  /*1860*/  LDS R113, [R4+0xc00] ;  /* 0x000c000004717984 */ /* 0x000fe20000000800 */
[----:B------:R-:W-:-:S03]  /*1870*/  ISETP.NE.AND P2, PT, RZ, UR41, PT ;  /* 0x00000029ff007c0c */ /* 0x000fc6000bf45270 */
[----:B------:R-:W-:Y:S04]  /*1880*/  LDS R108, [R4+0x900] ;  /* 0x00090000046c7984 */ /* 0x000fe80000000800 */
[----:B------:R-:W-:Y:S04]  /*1890*/  LDS R109, [R4+0xd00] ;  /* 0x000d0000046d7984 */ /* 0x000fe80000000800 */
[----:B------:R-:W-:Y:S04]  /*18a0*/  LDS R114, [R5] ;  /* 0x0000000005727984 */ /* 0x000fe80000000800 */
[----:B------:R-:W2:Y:S04]  /*18b0*/  LDS R115, [R5+0x400] ;  /* 0x0004000005737984 */ /* 0x000ea80000000800 */
[----:B------:R-:W-:Y:S04]  /*18c0*/  LDS R110, [R5+0x100] ;  /* 0x00010000056e7984 */ /* 0x000fe80000000800 */
[----:B------:R-:W3:Y:S01]  /*18d0*/  LDS R111, [R5+0x500] ;  /* 0x00050000056f7984 */ /* 0x000ee20000000800 */
[----:B------:R-:W-:Y:S01]  /*18e0*/  R2UR UR4, R25 ;  /* 0x00000000190472ca */ /* 0x000fe200000e0000 */
[----:B------:R-:W-:Y:S01]  /*18f0*/  UMOV UR11, 0x40000040 ;  /* 0x40000040000b7882 */ /* 0x000fe20000000000 */
[----:B--2---:R-:W-:-:S11]  /*1900*/  WARPGROUP.ARRIVE ;  /* 0x00000000000079c5 */ /* 0x004fd60000000000 */
[----:B------:R-:W-:-:S04]  /*1910*/  USHF.R.U32.HI UR4, URZ, 0x4, UR4 ;  /* 0x000000043f047899 */ /* 0x000fc80008011604 */
[----:B------:R-:W-:-:S04]  /*1920*/  ULOP3.LUT UR4, UR4, 0x3fff, URZ, 0xc0, !UPT ;  /* 0x00003fff04047892 */ /* 0x000fc8000f8ec03f */
[----:B------:R-:W-:-:S04]  /*1930*/  ULOP3.LUT UR7, UR4, 0x10000, URZ, 0xfc, !UPT ;  /* 0x0001000004077892 */ /* 0x000fc8000f8efc3f */
[----:B------:R-:W-:-:S04]  /*1940*/  ULEA UR4, UR39, UR7, 0xa ;  /* 0x0000000727047291 */ /* 0x000fc8000f8e503f */
[----:B------:R-:W-:-:S03]  /*1950*/  UIADD3 UR6, UR4, 0x2, URZ ;  /* 0x0000000204067890 */ /* 0x000fc6000fffe03f */
[----:B------:R-:W-:Y:S02]  /*1960*/  UMOV UR10, UR4 ;  /* 0x00000004000a7c82 */ /* 0x000fe40008000000 */
[----:B------:R-:W-:Y:S01]  /*1970*/  HGMMA.64x128x8.F32.TF32 R24, R112, gdesc[UR8], RZ, !UPT, gsb0 ;  /* 0x05e0000870187df0 */ /* 0x000fe2000c0028ff */
[----:B------:R-:W-:Y:S01]  /*1980*/  UMOV UR11, 0x40000040 ;  /* 0x40000040000b7882 */ /* 0x000fe20000000000 */
[----:B------:R-:W-:Y:S01]  /*1990*/  UMOV UR10, UR6 ;  /* 0x00000006000a7c82 */ /* 0x000fe20008000000 */
[----:B------:R-:W-:Y:S02]  /*19a0*/  UIADD3 UR6, UR4, 0x4, URZ ;  /* 0x0000000404067890 */ /* 0x000fe4000fffe03f */
[----:B------:R-:W-:Y:S01]  /*19b0*/  UIADD3 UR4, UR4, 0x6, URZ ;  /* 0x0000000604047890 */ /* 0x000fe2000fffe03f */
[----:B------:R-:W-:Y:S02]  /*19c0*/  WARPGROUP.DEPBAR.LE gsb0, 0x0 ;  /* 0x00008000000079c5 */ /* 0x000fe40000010000 */
[----:B---3--:R-:W-:-:S06]  /*19d0*/  WARPGROUP.ARRIVE ;  /* 0x00000000000079c5 */ /* 0x008fcc0000000000 */
[----:B------:R-:W-:Y:S01]  /*19e0*/  HGMMA.64x128x8.F32.TF32 R24, R108, gdesc[UR8], R24, gsb0 ;  /* 0x05e000086c187df0 */ /* 0x000fe20008002818 */
[----:B------:R-:W-:Y:S01]  /*19f0*/  UMOV UR10, UR6 ;  /* 0x00000006000a7c82 */ /* 0x000fe20008000000 */
[----:B------:R-:W-:Y:S01]  /*1a00*/  UMOV UR11, 0x40000040 ;  /* 0x40000040000b7882 */ /* 0x000fe20000000000 */
[----:B------:R-:W-:Y:S02]  /*1a10*/  WARPGROUP.DEPBAR.LE gsb0, 0x0 ;  /* 0x00008000000079c5 */ /* 0x000fe40000010000 */
[----:B------:R-:W-:Y:S04]  /*1a20*/  LDS R108, [R4+0xa00] ;  /* 0x000a0000046c7984 */ /* 0x000fe80000000800 */
[----:B------:R-:W-:Y:S04]  /*1a30*/  LDS R109, [R4+0xe00] ;  /* 0x000e0000046d7984 */ /* 0x000fe80000000800 */
[----:B------:R-:W-:Y:S04]  /*1a40*/  LDS R110, [R5+0x200] ;  /* 0x00020000056e7984 */ /* 0x000fe80000000800 */
[----:B------:R-:W2:Y:S02]  /*1a50*/  LDS R111, [R5+0x600] ;  /* 0x00060000056f7984 */ /* 0x000ea40000000800 */
[----:B--2---:R-:W-:-:S06]  /*1a60*/  WARPGROUP.ARRIVE ;  /* 0x00000000000079c5 */ /* 0x004fcc0000000000 */
        /* <DEDUP_REMOVED lines=9> */
[----:B------:R-:W-:Y:S03]  /*1b00*/  HGMMA.64x128x8.F32.TF32 R24, R108, gdesc[UR8], R24, gsb0 ;  /* 0x05e000086c187df0 */ /* 0x000fe60008002818 */
[----:B------:R-:W-:Y:S02]  /*1b10*/  WARPGROUP.DEPBAR.LE gsb0, 0x0 ;  /* 0x00008000000079c5 */ /* 0x000fe40000010000 */
[----:B------:R-:W-:Y:S05]  /*1b20*/  @!P2 BRA `(.L_x_22) ;  /* 0x0000000800c0a947 */ /* 0x000fea0003800000 */
[----:B------:R-:W-:Y:S05]  /*1b30*/  @!P0 BRA `(.L_x_23) ;  /* 0x0000000000048947 */ /* 0x000fea0003800000 */
[----:B------:R-:W-:Y:S01]  /*1b40*/  BPT.TRAP 0x1 ;  /* 0x000000040000795c */ /* 0x000fe20000300000 */
.L_x_23:
[----:B-1----:R-:W-:Y:S05]  /*1b50*/  @P1 BRA `(.L_x_24) ;  /* 0x0000000000181947 */ /* 0x002fea0003800000 */
[----:B------:R-:W1:Y:S01]  /*1b60*/  S2UR UR5, SR_CgaCtaId ;  /* 0x00000000000579c3 */ /* 0x000e620000008800 */
[----:B------:R-:W-:Y:S02]  /*1b70*/  UMOV UR4, 0x400 ;  /* 0x0000040000047882 */ /* 0x000fe40000000000 */
[----:B-1----:R-:W-:-:S06]  /*1b80*/  ULEA UR4, UR5, UR4, 0x18 ;  /* 0x0000000405047291 */ /* 0x002fcc000f8ec03f */
[----:B0-----:R-:W-:-:S04]  /*1b90*/  LEA R3, R0, UR4, 0x3 ;  /* 0x0000000400037c11 */ /* 0x001fc8000f8e18ff */
[----:B------:R-:W0:Y:S02]  /*1ba0*/  SYNCS.PHASECHK.TRANS64.TRYWAIT P1, [R3+URZ], R6 ;  /* 0x00000006030075a7 */ /* 0x000e24000802017f */
[----:B0-----:R-:W-:Y:S05]  /*1bb0*/  @!P1 BRA `(.L_x_25) ;  /* 0x0000007000d49947 */ /* 0x001fea0003800000 */
.L_x_24:
[----:B------:R-:W1:Y:S01]  /*1bc0*/  S2UR UR5, SR_CgaCtaId ;  /* 0x00000000000579c3 */ /* 0x000e620000008800 */
[----:B0-----:R-:W-:Y:S01]  /*1bd0*/  IMAD.SHL.U32 R6, R0, 0x1000, RZ ;  /* 0x0000100000067824 */ /* 0x001fe200078e00ff */
[----:B------:R-:W-:Y:S01]  /*1be0*/  UMOV UR4, 0x400 ;  /* 0x0000040000047882 */ /* 0x000fe20000000000 */
[----:B------:R-:W-:Y:S02]  /*1bf0*/  LOP3.LUT P1, RZ, R93, 0x4, RZ, 0xc0, !PT ;  /* 0x000000045dff7812 */ /* 0x000fe4000782c0ff */
[----:B------:R-:W-:Y:S01]  /*1c00*/  IMAD.IADD R3, R95, 0x1, R6 ;  /* 0x000000015f037824 */ /* 0x000fe200078e0206 */
[----:B-1----:R-:W-:-:S03]  /*1c10*/  ULEA UR9, UR5, UR4, 0x18 ;  /* 0x0000000405097291 */ /* 0x002fc6000f8ec03f */
[----:B------:R-:W-:-:S03]  /*1c20*/  UMOV UR4, UR39 ;  /* 0x0000002700047c82 */ /* 0x000fc60008000000 */
[----:B------:R-:W-:-:S05]  /*1c30*/  LEA R3, R3, UR9, 0x2 ;  /* 0x0000000903037c11 */ /* 0x000fca000f8e10ff */
[C---:B------:R-:W-:Y:S01]  /*1c40*/  VIADD R5, R3.reuse, 0x800 ;  /* 0x0000080003057836 */ /* 0x040fe20000000000 */
[----:B------:R0:W1:Y:S01]  /*1c50*/  LDS R112, [R3+0x800] ;  /* 0x0008000003707984 */ /* 0x0000620000000800 */
[----:B------:R-:W-:Y:S02]  /*1c60*/  VIADD R4, R3, 0x890 ;  /* 0x0000089003047836 */ /* 0x000fe40000000000 */
[----:B------:R-:W-:Y:S01]  /*1c70*/  @P1 VIADD R4, R5, 0x70 ;  /* 0x0000007005041836 */ /* 0x000fe20000000000 */
[----:B------:R0:W2:Y:S01]  /*1c80*/  LDS R113, [R3+0xc00] ;  /* 0x000c000003717984 */ /* 0x0000a20000000800 */
[----:B------:R-:W3:Y:S03]  /*1c90*/  LDC R5, c[0x0][0x28c] ;  /* 0x0000a300ff057b82 */ /* 0x000ee60000000800 */
[----:B------:R0:W4:Y:S04]  /*1ca0*/  LDS R114, [R4] ;  /* 0x0000000004727984 */ /* 0x0001280000000800 */
[----:B------:R0:W0:Y:S01]  /*1cb0*/  LDS R115, [R4+0x400] ;  /* 0x0004000004737984 */ /* 0x0000220000000800 */
[----:B---3--:R-:W-:-:S13]  /*1cc0*/  ISETP.GE.AND P1, PT, R5, 0x41, PT ;  /* 0x000000410500780c */ /* 0x008fda0003f26270 */
[----:B012-4-:R-:W-:Y:S05]  /*1cd0*/  @!P1 BRA `(.L_x_26) ;  /* 0x0000000400789947 */ /* 0x017fea0003800000 */
[----:B------:R-:W-:Y:S01]  /*1ce0*/  R2UR UR6, R0 ;  /* 0x00000000000672ca */ /* 0x000fe200000e0000 */
[----:B------:R-:W-:Y:S01]  /*1cf0*/  IMAD.U32 R3, RZ, RZ, UR41 ;  /* 0x00000029ff037e24 */ /* 0x000fe2000f8e00ff */
[----:B------:R-:W-:-:S13]  /*1d00*/  UMOV UR4, UR39 ;  /* 0x0000002700047c82 */ /* 0x000fda0008000000 */
.L_x_34:
[----:B------:R-:W-:-:S04]  /*1d10*/  UIADD3 UR5, UR6, 0x1, URZ ;  /* 0x0000000106057890 */ /* 0x000fc8000fffe03f */
[----:B------:R-:W-:-:S04]  /*1d20*/  UISETP.NE.AND UP0, UPT, UR5, 0x7, UPT ;  /* 0x000000070500788c */ /* 0x000fc8000bf05270 */
[----:B------:R-:W-:Y:S02]  /*1d30*/  USEL UR8, URZ, 0x1, UP0 ;  /* 0x000000013f087887 */ /* 0x000fe40008000000 */
[----:B------:R-:W-:-:S04]  /*1d40*/  USEL UR5, UR5, URZ, UP0 ;  /* 0x0000003f05057287 */ /* 0x000fc80008000000 */
[----:B------:R-:W-:Y:S02]  /*1d50*/  LOP3.LUT R9, R9, UR8, RZ, 0x3c, !PT ;  /* 0x0000000809097c12 */ /* 0x000fe4000f8e3cff */
[----:B------:R-:W-:Y:S01]  /*1d60*/  IMAD.U32 R0, RZ, RZ, UR5 ;  /* 0x00000005ff007e24 */ /* 0x000fe2000f8e00ff */
[----:B0-----:R-:W-:Y:S06]  /*1d70*/  @!P0 BRA `(.L_x_27) ;  /* 0x0000000000048947 */ /* 0x001fec0003800000 */
[----:B------:R-:W-:Y:S01]  /*1d80*/  BPT.TRAP 0x1 ;  /* 0x000000040000795c */ /* 0x000fe20000300000 */
.L_x_27:
[----:B------:R-:W0:Y:S01]  /*1d90*/  S2UR UR5, SR_CgaCtaId ;  /* 0x00000000000579c3 */ /* 0x000e220000008800 */
[----:B------:R-:W-:Y:S01]  /*1da0*/  UMOV UR9, 0x400 ;  /* 0x0000040000097882 */ /* 0x000fe20000000000 */
[----:B------:R-:W-:Y:S01]  /*1db0*/  SHF.L.U32 R8, R9, 0x1f, RZ ;  /* 0x0000001f09087819 */ /* 0x000fe200000006ff */
[----:B------:R-:W-:Y:S02]  /*1dc0*/  ULEA UR8, UR6, UR7, 0xa ;  /* 0x0000000706087291 */ /* 0x000fe4000f8e503f */
[----:B------:R-:W-:Y:S01]  /*1dd0*/  IMAD.U32 R4, RZ, RZ, UR6 ;  /* 0x00000006ff047e24 */ /* 0x000fe2000f8e00ff */
[----:B------:R-:W-:Y:S01]  /*1de0*/  UMOV UR11, 0x40000040 ;  /* 0x40000040000b7882 */ /* 0x000fe20000000000 */
[----:B------:R-:W-:Y:S01]  /*1df0*/  LOP3.LUT P3, RZ, R93, 0x4, RZ, 0xc0, !PT ;  /* 0x000000045dff7812 */ /* 0x000fe2000786c0ff */
[----:B------:R-:W-:Y:S01]  /*1e00*/  UIADD3 UR6, UR8, 0x2, URZ ;  /* 0x0000000208067890 */ /* 0x000fe2000fffe03f */
[----:B------:R-:W-:Y:S01]  /*1e10*/  IMAD R4, R4, 0x1000, R95 ;  /* 0x0000100004047824 */ /* 0x000fe200078e025f */
[----:B------:R-:W-:Y:S01]  /*1e20*/  UMOV UR10, UR8 ;  /* 0x00000008000a7c82 */ /* 0x000fe20008000000 */
[----:B0-----:R-:W-:-:S06]  /*1e30*/  ULEA UR9, UR5, UR9, 0x18 ;  /* 0x0000000905097291 */ /* 0x001fcc000f8ec03f */
[----:B------:R-:W-:Y:S02]  /*1e40*/  LEA R7, R0, UR9, 0x3 ;  /* 0x0000000900077c11 */ /* 0x000fe4000f8e18ff */
[----:B------:R-:W-:Y:S02]  /*1e50*/  LEA R6, R4, UR9, 0x2 ;  /* 0x0000000904067c11 */ /* 0x000fe4000f8e10ff */
[----:B------:R0:W1:Y:S01]  /*1e60*/  SYNCS.PHASECHK.TRANS64.TRYWAIT P1, [R7+URZ], R8 ;  /* 0x00000008070075a7 */ /* 0x000062000802017f */
[----:B------:R-:W-:Y:S02]  /*1e70*/  WARPGROUP.ARRIVE ;  /* 0x00000000000079c5 */ /* 0x000fe40000000000 */
[C---:B------:R-:W-:Y:S02]  /*1e80*/  VIADD R4, R6.reuse, 0x900 ;  /* 0x0000090006047836 */ /* 0x040fe40000000000 */
[----:B------:R-:W-:Y:S02]  /*1e90*/  VIADD R5, R6, 0x990 ;  /* 0x0000099006057836 */ /* 0x000fe40000000000 */
[----:B------:R-:W-:Y:S01]  /*1ea0*/  HGMMA.64x128x8.F32.TF32 R24, R112, gdesc[UR8], R24, gsb0 ;  /* 0x05e0000870187df0 */ /* 0x000fe20008002818 */
[----:B------:R-:W-:Y:S01]  /*1eb0*/  @P3 VIADD R5, R4, 0x70 ;  /* 0x0000007004053836 */ /* 0x000fe20000000000 */
[----:B------:R-:W-:Y:S01]  /*1ec0*/  UMOV UR10, UR6 ;  /* 0x00000006000a7c82 */ /* 0x000fe20008000000 */
[----:B------:R-:W-:Y:S01]  /*1ed0*/  UMOV UR11, 0x40000040 ;  /* 0x40000040000b7882 */ /* 0x000fe20000000000 */
[----:B------:R-:W-:-:S02]  /*1ee0*/  WARPGROUP.DEPBAR.LE gsb0, 0x0 ;  /* 0x00008000000079c5 */ /* 0x000fc40000010000 */
[----:B------:R-:W-:Y:S04]  /*1ef0*/  LDS R108, [R6+0x900] ;  /* 0x00090000066c7984 */ /* 0x000fe80000000800 */
[----:B------:R-:W-:Y:S04]  /*1f00*/  LDS R109, [R6+0xd00] ;  /* 0x000d0000066d7984 */ /* 0x000fe80000000800 */
[----:B------:R-:W-:Y:S04]  /*1f10*/  LDS R110, [R5] ;  /* 0x00000000056e7984 */ /* 0x000fe80000000800 */
[----:B------:R-:W2:Y:S02]  /*1f20*/  LDS R111, [R5+0x400] ;  /* 0x00040000056f7984 */ /* 0x000ea40000000800 */
[----:B--2---:R-:W-:-:S06]  /*1f30*/  WARPGROUP.ARRIVE ;  /* 0x00000000000079c5 */ /* 0x004fcc0000000000 */
[----:B------:R-:W-:Y:S03]  /*1f40*/  HGMMA.64x128x8.F32.TF32 R24, R108, gdesc[UR8], R24, gsb0 ;  /* 0x05e000086c187df0 */ /* 0x000fe60008002818 */
[----:B------:R-:W-:Y:S02]  /*1f50*/  WARPGROUP.DEPBAR.LE gsb0, 0x0 ;  /* 0x00008000000079c5 */ /* 0x000fe40000010000 */
[----:B------:R0:W2:Y:S04]  /*1f60*/  LDS R108, [R6+0xa00] ;  /* 0x000a0000066c7984 */ /* 0x0000a80000000800 */
[----:B------:R0:W3:Y:S04]  /*1f70*/  LDS R109, [R6+0xe00] ;  /* 0x000e0000066d7984 */ /* 0x0000e80000000800 */
[----:B------:R0:W4:Y:S04]  /*1f80*/  LDS R110, [R5+0x100] ;  /* 0x00010000056e7984 */ /* 0x0001280000000800 */
[----:B------:R0:W0:Y:S01]  /*1f90*/  LDS R111, [R5+0x500] ;  /* 0x00050000056f7984 */ /* 0x0000220000000800 */
[----:B-1----:R-:W-:Y:S05]  /*1fa0*/  @!P0 BRA `(.L_x_28) ;  /* 0x0000000000048947 */ /* 0x002fea0003800000 */
[----:B------:R-:W-:Y:S01]  /*1fb0*/  BPT.TRAP 0x1 ;  /* 0x000000040000795c */ /* 0x000fe20000300000 */
.L_x_28:
[----:B------:R-:W-:Y:S01]  /*1fc0*/  ULEA UR5, UR4, UR9, 0x3 ;  /* 0x0000000904057291 */ /* 0x000fe2000f8e183f */
[----:B------:R-:W-:-:S03]  /*1fd0*/  ISETP.GT.U32.AND P2, PT, R18, 0x1, PT ;  /* 0x000000011200780c */ /* 0x000fc60003f44070 */
[----:B------:R-:W-:-:S04]  /*1fe0*/  UIADD3 UR5, UR5, 0x38, URZ ;  /* 0x0000003805057890 */ /* 0x000fc8000fffe03f */
[----:B------:R-:W-:-:S09]  /*1ff0*/  UPRMT UR5, URZ, 0x654, UR5 ;  /* 0x000006543f057896 */ /* 0x000fd20008000005 */
[----:B------:R-:W-:Y:S01]  /*2000*/  SYNCS.ARRIVE.TRANS64.RED.A1T0 RZ, [UR5], RZ ;  /* 0x000000ffffff79a7 */ /* 0x000fe20008100405 */
[----:B------:R-:W-:Y:S05]  /*2010*/  @P2 BRA `(.L_x_29) ;  /* 0x0000000000042947 */ /* 0x000fea0003800000 */
[----:B------:R-:W-:Y:S01]  /*2020*/  BPT.TRAP 0x1 ;  /* 0x000000040000795c */ /* 0x000fe20000300000 */
.L_x_29:
[----:B------:R-:W-:Y:S01]  /*2030*/  UIADD3 UR6, UR8, 0x4, URZ ;  /* 0x0000000408067890 */ /* 0x000fe2000fffe03f */
[----:B0-234-:R-:W-:Y:S01]  /*2040*/  WARPGROUP.ARRIVE ;  /* 0x00000000000079c5 */ /* 0x01dfe20000000000 */
[----:B------:R-:W-:Y:S01]  /*2050*/  UMOV UR11, 0x40000040 ;  /* 0x40000040000b7882 */ /* 0x000fe20000000000 */
[----:B------:R-:W-:-:S04]  /*2060*/  UIADD3 UR4, UR4, 0x1, URZ ;  /* 0x0000000104047890 */ /* 0x000fc8000fffe03f */
[----:B------:R-:W-:Y:S01]  /*2070*/  UMOV UR10, UR6 ;  /* 0x00000006000a7c82 */ /* 0x000fe20008000000 */
[----:B------:R-:W-:Y:S01]  /*2080*/  UISETP.NE.AND UP0, UPT, UR4, 0x7, UPT ;  /* 0x000000070400788c */ /* 0x000fe2000bf05270 */
[----:B------:R-:W-:Y:S03]  /*2090*/  HGMMA.64x128x8.F32.TF32 R24, R108, gdesc[UR8], R24, gsb0 ;  /* 0x05e000086c187df0 */ /* 0x000fe60008002818 */
[----:B------:R-:W-:Y:S01]  /*20a0*/  USEL UR4, UR4, URZ, UP0 ;  /* 0x0000003f04047287 */ /* 0x000fe20008000000 */
[----:B------:R-:W-:Y:S02]  /*20b0*/  WARPGROUP.DEPBAR.LE gsb0, 0x0 ;  /* 0x00008000000079c5 */ /* 0x000fe40000010000 */
[----:B------:R0:W1:Y:S04]  /*20c0*/  LDS R108, [R6+0xb00] ;  /* 0x000b0000066c7984 */ /* 0x0000680000000800 */
[----:B------:R0:W2:Y:S04]  /*20d0*/  LDS R109, [R6+0xf00] ;  /* 0x000f0000066d7984 */ /* 0x0000a80000000800 */
[----:B------:R0:W3:Y:S04]  /*20e0*/  LDS R110, [R5+0x200] ;  /* 0x00020000056e7984 */ /* 0x0000e80000000800 */
[----:B------:R0:W4:Y:S01]  /*20f0*/  LDS R111, [R5+0x600] ;  /* 0x00060000056f7984 */ /* 0x0001220000000800 */
[----:B------:R-:W-:Y:S05]  /*2100*/  @!P0 BRA `(.L_x_30) ;  /* 0x0000000000048947 */ /* 0x000fea0003800000 */
[----:B------:R-:W-:Y:S01]  /*2110*/  BPT.TRAP 0x1 ;  /* 0x000000040000795c */ /* 0x000fe20000300000 */
.L_x_30:
[----:B0-----:R-:W-:Y:S01]  /*2120*/  IMAD.SHL.U32 R6, R0, 0x1000, RZ ;  /* 0x0000100000067824 */ /* 0x001fe200078e00ff */
[----:B------:R-:W-:Y:S03]  /*2130*/  BSSY B0, `(.L_x_31) ;  /* 0x0000009000007945 */ /* 0x000fe60003800000 */
[----:B------:R-:W-:-:S05]  /*2140*/  IMAD.IADD R4, R95, 0x1, R6 ;  /* 0x000000015f047824 */ /* 0x000fca00078e0206 */
[----:B------:R-:W-:-:S05]  /*2150*/  LEA R5, R4, UR9, 0x2 ;  /* 0x0000000904057c11 */ /* 0x000fca000f8e10ff */
[C---:B------:R-:W-:Y:S02]  /*2160*/  VIADD R10, R5.reuse, 0x800 ;  /* 0x00000800050a7836 */ /* 0x040fe40000000000 */
[----:B------:R-:W-:Y:S02]  /*2170*/  VIADD R4, R5, 0x890 ;  /* 0x0000089005047836 */ /* 0x000fe40000000000 */
[----:B------:R-:W-:Y:S01]  /*2180*/  @P3 VIADD R4, R10, 0x70 ;  /* 0x000000700a043836 */ /* 0x000fe20000000000 */
[----:B------:R-:W-:Y:S06]  /*2190*/  @P1 BRA `(.L_x_32) ;  /* 0x0000000000081947 */ /* 0x000fec0003800000 */
[----:B------:R-:W0:Y:S02]  /*21a0*/  SYNCS.PHASECHK.TRANS64.TRYWAIT P1, [R7+URZ], R8 ;  /* 0x00000008070075a7 */ /* 0x000e24000802017f */
[----:B0-----:R-:W-:Y:S05]  /*21b0*/  @!P1 BRA `(.L_x_33) ;  /* 0x0000006c00689947 */ /* 0x001fea0003800000 */
.L_x_32:
[----:B------:R-:W-:Y:S05]  /*21c0*/  BSYNC B0 ;  /* 0x0000000000007941 */ /* 0x000fea0003800000 */
.L_x_31:
[----:B------:R0:W0:Y:S01]  /*21d0*/  LDS R112, [R5+0x800] ;  /* 0x0008000005707984 */ /* 0x0000220000000800 */
[----:B------:R-:W-:Y:S05]  /*21e0*/  WARPSYNC.ALL ;  /* 0x0000000000007948 */ /* 0x000fea0003800000 */
[----:B------:R0:W0:Y:S04]  /*21f0*/  LDS R113, [R5+0xc00] ;  /* 0x000c000005717984 */ /* 0x0000280000000800 */
[----:B------:R0:W0:Y:S04]  /*2200*/  LDS R114, [R4] ;  /* 0x0000000004727984 */ /* 0x0000280000000800 */
[----:B------:R0:W0:Y:S01]  /*2210*/  LDS R115, [R4+0x400] ;  /* 0x0004000004737984 */ /* 0x0000220000000800 */
[----:B------:R-:W-:Y:S01]  /*2220*/  UIADD3 UR6, UR8, 0x6, URZ ;  /* 0x0000000608067890 */ /* 0x000fe2000fffe03f */
[----:B-1234-:R-:W-:Y:S01]  /*2230*/  WARPGROUP.ARRIVE ;  /* 0x00000000000079c5 */ /* 0x01efe20000000000 */
[----:B------:R-:W-:Y:S01]  /*2240*/  UMOV UR11, 0x40000040 ;  /* 0x40000040000b7882 */ /* 0x000fe20000000000 */
[C---:B------:R-:W-:Y:S01]  /*2250*/  ISETP.GT.AND P1, PT, R3.reuse, 0x2, PT ;  /* 0x000000020300780c */ /* 0x040fe20003f24270 */
[----:B------:R-:W-:-:S03]  /*2260*/  VIADD R3, R3, 0xffffffff ;  /* 0xffffffff03037836 */ /* 0x000fc60000000000 */
[----:B------:R-:W-:Y:S01]  /*2270*/  UMOV UR10, UR6 ;  /* 0x00000006000a7c82 */ /* 0x000fe20008000000 */
[----:B------:R-:W-:Y:S01]  /*2280*/  R2UR UR6, R0 ;  /* 0x00000000000672ca */ /* 0x000fe200000e0000 */
[----:B------:R-:W-:Y:S03]  /*2290*/  HGMMA.64x128x8.F32.TF32 R24, R108, gdesc[UR8], R24, gsb0 ;  /* 0x05e000086c187df0 */ /* 0x000fe60008002818 */
[----:B------:R-:W-:-:S04]  /*22a0*/  WARPGROUP.DEPBAR.LE gsb0, 0x0 ;  /* 0x00008000000079c5 */ /* 0x000fc80000010000 */
[----:B------:R-:W-:Y:S07]  /*22b0*/  @P1 BRA `(.L_x_34) ;  /* 0xfffffff800941947 */ /* 0x000fee000383ffff */
.L_x_26:
[----:B0-----:R-:W-:Y:S01]  /*22c0*/  IMAD.MOV.U32 R5, RZ, RZ, 0x40000040 ;  /* 0x40000040ff057424 */ /* 0x001fe200078e00ff */
[----:B------:R-:W-:Y:S01]  /*22d0*/  LEA R4, R0, UR7, 0xa ;  /* 0x0000000700047c11 */ /* 0x000fe2000f8e50ff */
[----:B------:R-:W-:Y:S01]  /*22e0*/  WARPGROUP.ARRIVE ;  /* 0x00000000000079c5 */ /* 0x000fe20000000000 */
[----:B------:R-:W-:Y:S01]  /*22f0*/  IMAD.IADD R6, R95, 0x1, R6 ;  /* 0x000000015f067824 */ /* 0x000fe200078e0206 */
[----:B------:R-:W-:Y:S01]  /*2300*/  LOP3.LUT P1, RZ, R93, 0x4, RZ, 0xc0, !PT ;  /* 0x000000045dff7812 */ /* 0x000fe2000782c0ff */
[----:B------:R-:W-:Y:S01]  /*2310*/  IMAD.MOV.U32 R7, RZ, RZ, 0x40000040 ;  /* 0x40000040ff077424 */ /* 0x000fe200078e00ff */
[----:B------:R-:W-:Y:S02]  /*2320*/  R2UR UR6, R4 ;  /* 0x00000000040672ca */ /* 0x000fe400000e0000 */
[----:B------:R-:W-:Y:S02]  /*2330*/  R2UR UR7, R5 ;  /* 0x00000000050772ca */ /* 0x000fe400000e0000 */
[----:B------:R-:W-:-:S05]  /*2340*/  LEA R3, R6, UR9, 0x2 ;  /* 0x0000000906037c11 */ /* 0x000fca000f8e10ff */
[C---:B------:R-:W-:Y:S02]  /*2350*/  VIADD R6, R3.reuse, 0x900 ;  /* 0x0000090003067836 */ /* 0x040fe40000000000 */
[----:B------:R-:W-:Y:S02]  /*2360*/  VIADD R0, R3, 0x990 ;  /* 0x0000099003007836 */ /* 0x000fe40000000000 */
[----:B------:R-:W-:Y:S02]  /*2370*/  @P1 VIADD R0, R6, 0x70 ;  /* 0x0000007006001836 */ /* 0x000fe40000000000 */
[----:B------:R-:W-:Y:S01]  /*2380*/  HGMMA.64x128x8.F32.TF32 R24, R112, gdesc[UR4], R24, gsb0 ;  /* 0x05e0000470187df0 */ /* 0x000fe20008002818 */
[----:B------:R-:W-:Y:S01]  /*2390*/  VIADD R6, R4, 0x2 ;  /* 0x0000000204067836 */ /* 0x000fe20000000000 */
[----:B------:R-:W-:-:S04]  /*23a0*/  R2UR UR7, R7 ;  /* 0x00000000070772ca */ /* 0x000fc800000e0000 */
[----:B------:R-:W-:Y:S01]  /*23b0*/  R2UR UR6, R6 ;  /* 0x00000000060672ca */ /* 0x000fe200000e0000 */
[----:B------:R-:W-:Y:S02]  /*23c0*/  WARPGROUP.DEPBAR.LE gsb0, 0x0 ;  /* 0x00008000000079c5 */ /* 0x000fe40000010000 */
[----:B------:R-:W-:Y:S04]  /*23d0*/  LDS R108, [R3+0x900] ;  /* 0x00090000036c7984 */ /* 0x000fe80000000800 */
[----:B------:R-:W-:Y:S04]  /*23e0*/  LDS R109, [R3+0xd00] ;  /* 0x000d0000036d7984 */ /* 0x000fe80000000800 */
[----:B------:R-:W-:Y:S04]  /*23f0*/  LDS R110, [R0] ;  /* 0x00000000006e7984 */ /* 0x000fe80000000800 */
[----:B------:R-:W0:Y:S02]  /*2400*/  LDS R111, [R0+0x400] ;  /* 0x00040000006f7984 */ /* 0x000e240000000800 */
[----:B0-----:R-:W-:-:S06]  /*2410*/  WARPGROUP.ARRIVE ;  /* 0x00000000000079c5 */ /* 0x001fcc0000000000 */
[----:B------:R-:W-:Y:S03]  /*2420*/  HGMMA.64x128x8.F32.TF32 R24, R108, gdesc[UR4], R24, gsb0 ;  /* 0x05e000046c187df0 */ /* 0x000fe60008002818 */
[----:B------:R-:W-:Y:S02]  /*2430*/  WARPGROUP.DEPBAR.LE gsb0, 0x0 ;  /* 0x00008000000079c5 */ /* 0x000fe40000010000 */
[----:B------:R0:W1:Y:S04]  /*2440*/  LDS R108, [R3+0xa00] ;  /* 0x000a0000036c7984 */ /* 0x0000680000000800 */
[----:B------:R0:W2:Y:S04]  /*2450*/  LDS R109, [R3+0xe00] ;  /* 0x000e0000036d7984 */ /* 0x0000a80000000800 */
[----:B------:R0:W3:Y:S04]  /*2460*/  LDS R110, [R0+0x100] ;  /* 0x00010000006e7984 */ /* 0x0000e80000000800 */
[----:B------:R0:W4:Y:S01]  /*2470*/  LDS R111, [R0+0x500] ;  /* 0x00050000006f7984 */ /* 0x0001220000000800 */
[----:B------:R-:W-:Y:S05]  /*2480*/  @!P0 BRA `(.L_x_35) ;  /* 0x0000000000048947 */ /* 0x000fea0003800000 */
[----:B------:R-:W-:Y:S01]  /*2490*/  BPT.TRAP 0x1 ;  /* 0x000000040000795c */ /* 0x000fe20000300000 */
.L_x_35:
[----:B------:R-:W-:Y:S01]  /*24a0*/  ULEA UR4, UR4, UR9, 0x3 ;  /* 0x0000000904047291 */ /* 0x000fe2000f8e183f */
[----:B------:R-:W-:-:S03]  /*24b0*/  ISETP.GT.U32.AND P1, PT, R18, 0x1, PT ;  /* 0x000000011200780c */ /* 0x000fc60003f24070 */
[----:B------:R-:W-:-:S04]  /*24c0*/  UIADD3 UR4, UR4, 0x38, URZ ;  /* 0x0000003804047890 */ /* 0x000fc8000fffe03f */
[----:B------:R-:W-:-:S09]  /*24d0*/  UPRMT UR4, URZ, 0x654, UR4 ;  /* 0x000006543f047896 */ /* 0x000fd20008000004 */
[----:B------:R-:W-:Y:S01]  /*24e0*/  SYNCS.ARRIVE.TRANS64.RED.A1T0 RZ, [UR4], RZ ;  /* 0x000000ffffff79a7 */ /* 0x000fe20008100404 */
[----:B------:R-:W-:Y:S05]  /*24f0*/  @P1 BRA `(.L_x_36) ;  /* 0x0000000000041947 */ /* 0x000fea0003800000 */
[----:B------:R-:W-:Y:S01]  /*2500*/  BPT.TRAP 0x1 ;  /* 0x000000040000795c */ /* 0x000fe20000300000 */
.L_x_36:
[C---:B------:R-:W-:Y:S01]  /*2510*/  VIADD R6, R4.reuse, 0x4 ;  /* 0x0000000404067836 */ /* 0x040fe20000000000 */
[----:B-1234-:R-:W-:Y:S01]  /*2520*/  WARPGROUP.ARRIVE ;  /* 0x00000000000079c5 */ /* 0x01efe20000000000 */
[----:B------:R-:W-:Y:S02]  /*2530*/  IMAD.MOV.U32 R7, RZ, RZ, 0x40000040 ;  /* 0x40000040ff077424 */ /* 0x000fe400078e00ff */
[----:B------:R-:W-:Y:S01]  /*2540*/  VIADD R4, R4, 0x6 ;  /* 0x0000000604047836 */ /* 0x000fe20000000000 */
[----:B------:R-:W-:Y:S01]  /*2550*/  R2UR UR6, R6 ;  /* 0x00000000060672ca */ /* 0x000fe200000e0000 */
[----:B------:R-:W-:Y:S01]  /*2560*/  IMAD.MOV.U32 R5, RZ, RZ, 0x40000040 ;  /* 0x40000040ff057424 */ /* 0x000fe200078e00ff */
[----:B------:R-:W-:-:S13]  /*2570*/  R2UR UR7, R7 ;  /* 0x00000000070772ca */ /* 0x000fda00000e0000 */
[----:B------:R-:W-:Y:S01]  /*2580*/  HGMMA.64x128x8.F32.TF32 R24, R108, gdesc[UR4], R24, gsb0 ;  /* 0x05e000046c187df0 */ /* 0x000fe20008002818 */
[----:B------:R-:W-:Y:S02]  /*2590*/  R2UR UR6, R4 ;  /* 0x00000000040672ca */ /* 0x000fe400000e0000 */
[----:B------:R-:W-:Y:S01]  /*25a0*/  R2UR UR7, R5 ;  /* 0x00000000050772ca */ /* 0x000fe200000e0000 */
[----:B------:R-:W-:Y:S02]  /*25b0*/  WARPGROUP.DEPBAR.LE gsb0, 0x0 ;  /* 0x00008000000079c5 */ /* 0x000fe40000010000 */
[----:B------:R-:W-:Y:S04]  /*25c0*/  LDS R108, [R3+0xb00] ;  /* 0x000b0000036c7984 */ /* 0x000fe80000000800 */
[----:B------:R-:W-:Y:S04]  /*25d0*/  LDS R109, [R3+0xf00] ;  /* 0x000f0000036d7984 */ /* 0x000fe80000000800 */
[----:B------:R-:W-:Y:S04]  /*25e0*/  LDS R110, [R0+0x200] ;  /* 0x00020000006e7984 */ /* 0x000fe80000000800 */
[----:B------:R-:W1:Y:S02]  /*25f0*/  LDS R111, [R0+0x600] ;  /* 0x00060000006f7984 */ /* 0x000e640000000800 */
[----:B-1----:R-:W-:-:S06]  /*2600*/  WARPGROUP.ARRIVE ;  /* 0x00000000000079c5 */ /* 0x002fcc0000000000 */
[----:B------:R-:W-:Y:S03]  /*2610*/  HGMMA.64x128x8.F32.TF32 R24, R108, gdesc[UR4], R24, gsb0 ;  /* 0x05e000046c187df0 */ /* 0x000fe60008002818 */
[----:B------:R-:W-:Y:S02]  /*2620*/  WARPGROUP.DEPBAR.LE gsb0, 0x0 ;  /* 0x00008000000079c5 */ /* 0x000fe40000010000 */
.L_x_22:
[----:B------:R-:W-:Y:S05]  /*2630*/  @!P0 BRA `(.L_x_37) ;  /* 0x0000000000048947 */ /* 0x000fea0003800000 */
[----:B------:R-:W-:Y:S01]  /*2640*/  BPT.TRAP 0x1 ;  /* 0x000000040000795c */ /* 0x000fe20000300000 */
.L_x_37:
[----:B------:R-:W2:Y:S01]  /*2650*/  S2UR UR7, SR_CgaCtaId ;  /* 0x00000000000779c3 */ /* 0x000ea20000008800 */
[----:B------:R-:W-:Y:S01]  /*2660*/  UIADD3 UR6, UR41, UR39, URZ ;  /* 0x0000002729067290 */ /* 0x000fe2000fffe03f */
[----:B------:R-:W-:-:S03]  /*2670*/  ISETP.GT.U32.AND P0, PT, R18, 0x1, PT ;  /* 0x000000011200780c */ /* 0x000fc60003f04070 */
[----:B------:R-:W-:-:S04]  /*2680*/  UIMAD.WIDE.U32 UR4, UR6, 0x24924925, URZ ;  /* 0x24924925060478a5 */ /* 0x000fc8000f8e003f */
[----:B------:R-:W-:-:S04]  /*2690*/  UIADD3 UR4, UR6, -UR5, URZ ;  /* 0x8000000506047290 */ /* 0x000fc8000fffe03f */
[----:B------:R-:W-:-:S03]  /*26a0*/  ULEA.HI UR4, UR4, UR5, URZ, 0x1f ;  /* 0x0000000504047291 */ /* 0x000fc6000f8ff83f */
[----:B------:R-:W-:Y:S01]  /*26b0*/  UMOV UR5, 0x400 ;  /* 0x0000040000057882 */ /* 0x000fe20000000000 */
[----:B------:R-:W-:-:S04]  /*26c0*/  USHF.R.U32.HI UR4, URZ, 0x2, UR4 ;  /* 0x000000023f047899 */ /* 0x000fc80008011604 */
[----:B------:R-:W-:Y:S02]  /*26d0*/  UIMAD UR4, UR4, -0x7, UR6 ;  /* 0xfffffff9040478a4 */ /* 0x000fe4000f8e0206 */
[----:B--2---:R-:W-:-:S04]  /*26e0*/  ULEA UR5, UR7, UR5, 0x18 ;  /* 0x0000000507057291 */ /* 0x004fc8000f8ec03f */
[----:B------:R-:W-:-:S04]  /*26f0*/  ULEA UR4, UR4, UR5, 0x3 ;  /* 0x0000000504047291 */ /* 0x000fc8000f8e183f */
[----:B------:R-:W-:-:S04]  /*2700*/  UIADD3 UR4, UR4, 0x38, URZ ;  /* 0x0000003804047890 */ /* 0x000fc8000fffe03f */
[----:B------:R-:W-:-:S09]  /*2710*/  UPRMT UR4, URZ, 0x654, UR4 ;  /* 0x000006543f047896 */ /* 0x000fd20008000004 */
[----:B------:R-:W-:Y:S01]  /*2720*/  SYNCS.ARRIVE.TRANS64.RED.A1T0 RZ, [UR4], RZ ;  /* 0x000000ffffff79a7 */ /* 0x000fe20008100404 */
[----:B------:R-:W-:Y:S05]  /*2730*/  @P0 BRA `(.L_x_38) ;  /* 0x0000000000040947 */ /* 0x000fea0003800000 */
[----:B------:R-:W-:Y:S01]  /*2740*/  BPT.TRAP 0x1 ;  /* 0x000000040000795c */ /* 0x000fe20000300000 */
.L_x_38:
[----:B------:R-:W-:Y:S01]  /*2750*/  UISETP.GE.U32.AND UP1, UPT, UR40, 0x7, UPT ;  /* 0x000000072800788c */ /* 0x000fe2000bf26070 */
[----:B------:R-:W-:Y:S01]  /*2760*/  IMAD.SHL.U32 R104, R104, 0x80, RZ ;  /* 0x0000008068687824 */ /* 0x000fe200078e00ff */
[----:B------:R-:W-:Y:S01]  /*2770*/  UIADD3 UR39, UR40, UR39, URZ ;  /* 0x0000002728277290 */ /* 0x000fe2000fffe03f */
[----:B------:R-:W-:Y:S01]  /*2780*/  SHF.R.S32.HI R11, RZ, 0x1f, R89 ;  /* 0x0000001fff0b7819 */ /* 0x000fe20000011459 */
[----:B------:R-:W-:Y:S01]  /*2790*/  ULDC UR10, c[0x0][0x288] ;  /* 0x0000a200000a7ab9 */ /* 0x000fe20000000800 */
[----:B0-----:R-:W-:Y:S01]  /*27a0*/  IMAD.SHL.U32 R3, R103, 0x80, RZ ;  /* 0x0000008067037824 */ /* 0x001fe200078e00ff */
[C---:B------:R-:W-:Y:S01]  /*27b0*/  LOP3.LUT R8, R104.reuse, 0x6, R99, 0xf8, !PT ;  /* 0x0000000668087812 */ /* 0x040fe200078ef863 */
[----:B------:R-:W-:Y:S01]  /*27c0*/  UISETP.GT.U32.AND UP0, UPT, UR39, 0x6, UPT ;  /* 0x000000062700788c */ /* 0x000fe2000bf04070 */
[----:B------:R-:W-:Y:S01]  /*27d0*/  ISETP.GE.AND P0, PT, R104, UR10, PT ;  /* 0x0000000a68007c0c */ /* 0x000fe2000bf06270 */
[----:B------:R-:W-:Y:S01]  /*27e0*/  ULDC.64 UR6, c[0x0][0x5d0] ;  /* 0x0001740000067ab9 */ /* 0x000fe20000000a00 */
[----:B------:R-:W-:Y:S01]  /*27f0*/  ULDC UR11, c[0x0][0x284] ;  /* 0x0000a100000b7ab9 */ /* 0x000fe20000000800 */
[----:B------:R-:W-:Y:S01]  /*2800*/  @UP1 UIMAD.WIDE.U32 UR4, UR39, 0x24924925, URZ ;  /* 0x24924925270418a5 */ /* 0x000fe2000f8e003f */
[----:B------:R-:W-:Y:S01]  /*2810*/  SHF.R.S32.HI R9, RZ, 0x1f, R8 ;  /* 0x0000001fff097819 */ /* 0x000fe20000011408 */
[----:B------:R-:W-:Y:S01]  /*2820*/  IMAD R0, R11, UR6, RZ ;  /* 0x000000060b007c24 */ /* 0x000fe2000f8e02ff */
[----:B------:R-:W-:Y:S01]  /*2830*/  UISETP.LT.U32.AND UP0, UPT, UR40, 0x7, UP0 ;  /* 0x000000072800788c */ /* 0x000fe20008701070 */
[----:B------:R-:W-:Y:S01]  /*2840*/  ISETP.GE.OR P0, PT, R3, UR11, P0 ;  /* 0x0000000b03007c0c */ /* 0x000fe20008706670 */
[----:B------:R-:W-:Y:S01]  /*2850*/  @UP1 UIADD3 UR4, UR39, -UR5, URZ ;  /* 0x8000000527041290 */ /* 0x000fe2000fffe03f */
[C---:B------:R-:W-:Y:S01]  /*2860*/  IMAD R7, R89.reuse, UR7, R0 ;  /* 0x0000000759077c24 */ /* 0x040fe2000f8e0200 */
[----:B------:R-:W-:Y:S01]  /*2870*/  ULDC.64 UR8, c[0x0][0x5c8] ;  /* 0x0001720000087ab9 */ /* 0x000fe20000000a00 */
[----:B------:R-:W-:Y:S01]  /*2880*/  IMAD.WIDE.U32 R4, R89, UR6, R8 ;  /* 0x0000000659047c25 */ /* 0x000fe2000f8e0008 */
[----:B------:R-:W-:-:S02]  /*2890*/  USEL UR6, URZ, 0x1, !UP0 ;  /* 0x000000013f067887 */ /* 0x000fc4000c000000 */
[----:B------:R-:W-:Y:S01]  /*28a0*/  @UP1 ULEA.HI UR4, UR4, UR5, URZ, 0x1f ;  /* 0x0000000504041291 */ /* 0x000fe2000f8ff83f */
[----:B------:R-:W-:Y:S01]  /*28b0*/  IMAD.WIDE R22, R103, 0x80, R90 ;  /* 0x0000008067167825 */ /* 0x000fe200078e025a */
[----:B------:R-:W-:Y:S02]  /*28c0*/  ULOP3.LUT UR38, UR38, UR6, URZ, 0x3c, !UPT ;  /* 0x0000000626267292 */ /* 0x000fe4000f8e3c3f */
[----:B------:R-:W-:Y:S01]  /*28d0*/  @UP1 USHF.R.U32.HI UR4, URZ, 0x2, UR4 ;  /* 0x000000023f041899 */ /* 0x000fe20008011604 */
[----:B------:R-:W-:Y:S02]  /*28e0*/  IMAD.IADD R5, R5, 0x1, R7 ;  /* 0x0000000105057824 */ /* 0x000fe400078e0207 */
[----:B------:R-:W-:Y:S01]  /*28f0*/  IMAD R7, R23, UR8, RZ ;  /* 0x0000000817077c24 */ /* 0x000fe2000f8e02ff */
[----:B------:R-:W-:Y:S01]  /*2900*/  @UP1 ULOP3.LUT UR38, UR38, 0x1, UR4, 0x78, !UPT ;  /* 0x0000000126261892 */ /* 0x000fe2000f8e7804 */
[----:B------:R-:W-:-:S04]  /*2910*/  IMAD.WIDE.U32 R106, R22, UR8, R4 ;  /* 0x00000008166a7c25 */ /* 0x000fc8000f8e0004 */
[----:B------:R-:W-:Y:S02]  /*2920*/  IMAD R7, R22, UR9, R7 ;  /* 0x0000000916077c24 */ /* 0x000fe4000f8e0207 */
[----:B------:R-:W-:Y:S01]  /*2930*/  IMAD.MOV.U32 R0, RZ, RZ, -0x1 ;  /* 0xffffffffff007424 */ /* 0x000fe200078e00ff */
[----:B------:R-:W-:Y:S06]  /*2940*/  @P0 BRA `(.L_x_39) ;  /* 0x0000003c00f80947 */ /* 0x000fec0003800000 */
[----:B-----5:R-:W-:Y:S01]  /*2950*/  FSETP.NEU.AND P0, PT, R92, RZ, PT ;  /* 0x000000ff5c00720b */ /* 0x020fe20003f0d000 */
[----:B------:R-:W-:Y:S01]  /*2960*/  IMAD.IADD R4, R94, 0x1, -R104 ;  /* 0x000000015e047824 */ /* 0x000fe200078e0a68 */
[----:B------:R-:W-:Y:S01]  /*2970*/  BSSY B0, `(.L_x_39) ;  /* 0x00003fb000007945 */ /* 0x000fe20003800000 */
[----:B------:R-:W-:Y:S02]  /*2980*/  IMAD.IADD R3, R102, 0x1, -R3 ;  /* 0x0000000166037824 */ /* 0x000fe400078e0a03 */
[----:B------:R-:W-:Y:S01]  /*2990*/  IMAD.IADD R117, R107, 0x1, R7 ;  /* 0x000000016b757824 */ /* 0x000fe200078e0207 */
[----:B------:R-:W-:-:S04]  /*29a0*/  ISETP.GT.AND P2, PT, R4, RZ, PT ;  /* 0x000000ff0400720c */ /* 0x000fc80003f44270 */
[----:B------:R-:W-:-:S03]  /*29b0*/  ISETP.GT.AND P3, PT, R3, RZ, P2 ;  /* 0x000000ff0300720c */ /* 0x000fc60001764270 */
[----:B------:R-:W-:Y:S10]  /*29c0*/  @!P0 BRA `(.L_x_40) ;  /* 0x0000002c001c8947 */ /* 0x000ff40003800000 */
[----:B------:R-:W0:Y:S01]  /*29d0*/  LDC.64 R110, c[0x0][0x5b8] ;  /* 0x00016e00ff6e7b82 */ /* 0x000e220000000a00 */
[----:B------:R-:W-:-:S07]  /*29e0*/  ULDC.64 UR4, c[0x0][0x5c0] ;  /* 0x0001700000047ab9 */ /* 0x000fce0000000a00 */
[----:B------:R-:W2:Y:S08]  /*29f0*/  LDC.64 R112, c[0x0][0x5b0] ;  /* 0x00016c00ff707b82 */ /* 0x000eb00000000a00 */
[----:B------:R-:W3:Y:S01]  /*2a00*/  LDC.64 R114, c[0x0][0x5a8] ;  /* 0x00016a00ff727b82 */ /* 0x000ee20000000a00 */
[-C--:B0-----:R-:W-:Y:S02]  /*2a10*/  IMAD R6, R11, R110.reuse, RZ ;  /* 0x0000006e0b067224 */ /* 0x081fe400078e02ff */
[----:B------:R-:W-:-:S04]  /*2a20*/  IMAD.WIDE.U32 R108, R89, R110, R8 ;  /* 0x0000006e596c7225 */ /* 0x000fc800078e0008 */
[----:B------:R-:W-:Y:S02]  /*2a30*/  IMAD R103, R89, R111, R6 ;  /* 0x0000006f59677224 */ /* 0x000fe400078e0206 */
[-C--:B--2---:R-:W-:Y:S02]  /*2a40*/  IMAD R5, R23, R112.reuse, RZ ;  /* 0x0000007017057224 */ /* 0x084fe400078e02ff */
[----:B------:R-:W-:Y:S02]  /*2a50*/  IMAD.IADD R13, R109, 0x1, R103 ;  /* 0x000000016d0d7824 */ /* 0x000fe400078e0267 */
[----:B------:R-:W-:Y:S02]  /*2a60*/  IMAD.MOV.U32 R12, RZ, RZ, R108 ;  /* 0x000000ffff0c7224 */ /* 0x000fe400078e006c */
[C---:B------:R-:W-:Y:S02]  /*2a70*/  IMAD R23, R22.reuse, R113, R5 ;  /* 0x0000007116177224 */ /* 0x040fe400078e0205 */
[----:B------:R-:W-:-:S04]  /*2a80*/  IMAD.WIDE.U32 R6, R22, R112, R12 ;  /* 0x0000007016067225 */ /* 0x000fc800078e000c */
[----:B------:R-:W-:Y:S01]  /*2a90*/  IMAD.IADD R5, R7, 0x1, R23 ;  /* 0x0000000107057824 */ /* 0x000fe200078e0217 */
[----:B---3--:R-:W-:-:S04]  /*2aa0*/  LEA R14, P0, R6, R114, 0x2 ;  /* 0x00000072060e7211 */ /* 0x008fc800078010ff */
[----:B------:R-:W-:-:S05]  /*2ab0*/  LEA.HI.X R15, R6, R115, R5, 0x2, P0 ;  /* 0x00000073060f7211 */ /* 0x000fca00000f1405 */
[----:B------:R0:W2:Y:S01]  /*2ac0*/  @P3 LDG.E.LTC128B R5, desc[UR36][R14.64] ;  /* 0x000000240e053981 */ /* 0x0000a2000c1e1920 */
[----:B-1----:R-:W-:Y:S01]  /*2ad0*/  LEA R10, P1, R106, UR4, 0x2 ;  /* 0x000000046a0a7c11 */ /* 0x002fe2000f8210ff */
[----:B------:R-:W-:Y:S01]  /*2ae0*/  IMAD.WIDE.U32 R6, R22, R112, R8 ;  /* 0x0000007016067225 */ /* 0x000fe200078e0008 */
[----:B------:R-:W-:Y:S01]  /*2af0*/  ISETP.GT.AND P0, PT, R4, 0x1, PT ;  /* 0x000000010400780c */ /* 0x000fe20003f04270 */
[----:B------:R-:W-:Y:S02]  /*2b00*/  BSSY B1, `(.L_x_41) ;  /* 0x0000012000017945 */ /* 0x000fe40003800000 */
[----:B------:R-:W-:Y:S02]  /*2b10*/  IMAD.IADD R7, R23, 0x1, R7 ;  /* 0x0000000117077824 */ /* 0x000fe400078e0207 */
[----:B------:R-:W-:Y:S01]  /*2b20*/  IMAD.WIDE.U32 R20, R89, R110, R6 ;  /* 0x0000006e59147225 */ /* 0x000fe200078e0006 */
[----:B0-----:R-:W-:-:S03]  /*2b30*/  SHF.L.U64.HI R15, R112, 0x3, R113 ;  /* 0x00000003700f7819 */ /* 0x001fc60000010271 */
[----:B------:R-:W-:Y:S01]  /*2b40*/  IMAD.IADD R7, R103, 0x1, R21 ;  /* 0x0000000167077824 */ /* 0x000fe200078e0215 */
[----:B------:R-:W-:Y:S01]  /*2b50*/  LEA R6, P4, R20, R114, 0x2 ;  /* 0x0000007214067211 */ /* 0x000fe200078810ff */
[----:B------:R-:W-:-:S03]  /*2b60*/  IMAD.SHL.U32 R14, R112, 0x8, RZ ;  /* 0x00000008700e7824 */ /* 0x000fc600078e00ff */
[----:B------:R-:W-:Y:S01]  /*2b70*/  LEA.HI.X R7, R20, R115, R7, 0x2, P4 ;  /* 0x0000007314077211 */ /* 0x000fe200020f1407 */
[----:B------:R-:W-:Y:S01]  /*2b80*/  IMAD.WIDE.U32 R20, R22, R112, R14 ;  /* 0x0000007016147225 */ /* 0x000fe200078e000e */
[----:B--2---:R-:W-:-:S05]  /*2b90*/  LOP3.LUT R11, R5, 0xffffe000, RZ, 0xc0, !PT ;  /* 0xffffe000050b7812 */ /* 0x004fca00078ec0ff */
[----:B------:R-:W-:-:S04]  /*2ba0*/  FMUL R11, R11, R92 ;  /* 0x0000005c0b0b7220 */ /* 0x000fc80000400000 */
[----:B------:R-:W-:Y:S01]  /*2bb0*/  FFMA R107, R24, R88, R11 ;  /* 0x00000058186b7223 */ /* 0x000fe2000000000b */
[----:B------:R-:W-:Y:S02]  /*2bc0*/  LEA.HI.X R11, R106, UR5, R117, 0x2, P1 ;  /* 0x000000056a0b7c11 */ /* 0x000fe400088f1475 */
[----:B------:R-:W-:Y:S02]  /*2bd0*/  ISETP.GT.AND P1, PT, R3, RZ, P0 ;  /* 0x000000ff0300720c */ /* 0x000fe40000724270 */
[----:B------:R-:W-:-:S05]  /*2be0*/  F2FP.TF32.F32.PACK_B R107, R107 ;  /* 0x0000006bff6b723e */ /* 0x000fca00024050ff */
[----:B------:R0:W-:Y:S06]  /*2bf0*/  @P3 STG.E desc[UR36][R10.64], R107 ;  /* 0x0000006b0a003986 */ /* 0x0001ec000c101924 */
[----:B------:R-:W-:Y:S05]  /*2c00*/  @!P1 BRA `(.L_x_42) ;  /* 0x0000000000049947 */ /* 0x000fea0003800000 */
[----:B------:R1:W5:Y:S02]  /*2c10*/  LDG.E.LTC128B R5, desc[UR36][R6.64+0x4] ;  /* 0x0000042406057981 */ /* 0x000364000c1e1920 */
.L_x_42:
[----:B------:R-:W-:Y:S05]  /*2c20*/  BSYNC B1 ;  /* 0x0000000000017941 */ /* 0x000fea0003800000 */
.L_x_41:
[----:B-----5:R-:W-:Y:S01]  /*2c30*/  LOP3.LUT R15, R5, 0xffffe000, RZ, 0xc0, !PT ;  /* 0xffffe000050f7812 */ /* 0x020fe200078ec0ff */
[----:B------:R-:W-:Y:S01]  /*2c40*/  IMAD.IADD R23, R23, 0x1, R21 ;  /* 0x0000000117177824 */ /* 0x000fe200078e0215 */
[----:B------:R-:W-:Y:S01]  /*2c50*/  IADD3 R108, P3, R108, R20, RZ ;  /* 0x000000146c6c7210 */ /* 0x000fe20007f7e0ff */
[----:B------:R-:W-:Y:S01]  /*2c60*/  IMAD.MOV.U32 R22, RZ, RZ, R5 ;  /* 0x000000ffff167224 */ /* 0x000fe200078e0005 */
[----:B------:R-:W-:Y:S01]  /*2c70*/  ISETP.GT.AND P2, PT, R3, 0x8, P2 ;  /* 0x000000080300780c */ /* 0x000fe20001744270 */
[----:B------:R-:W-:Y:S02]  /*2c80*/  FMUL R12, R15, R92 ;  /* 0x0000005c0f0c7220 */ /* 0x000fe40000400000 */
[----:B------:R-:W-:Y:S01]  /*2c90*/  IMAD.X R13, R23, 0x1, R13, P3 ;  /* 0x00000001170d7824 */ /* 0x000fe200018e060d */
[----:B------:R-:W-:Y:S01]  /*2ca0*/  LEA R14, P3, R108, R114, 0x2 ;  /* 0x000000726c0e7211 */ /* 0x000fe200078610ff */
[----:B------:R-:W-:-:S03]  /*2cb0*/  FFMA R25, R25, R88, R12 ;  /* 0x0000005819197223 */ /* 0x000fc6000000000c */
[----:B------:R-:W-:Y:S02]  /*2cc0*/  LEA.HI.X R15, R108, R115, R13, 0x2, P3 ;  /* 0x000000736c0f7211 */ /* 0x000fe400018f140d */
[----:B------:R-:W-:-:S05]  /*2cd0*/  F2FP.TF32.F32.PACK_B R25, R25 ;  /* 0x00000019ff19723e */ /* 0x000fca00024050ff */
[----:B------:R2:W-:Y:S04]  /*2ce0*/  @P1 STG.E desc[UR36][R10.64+0x4], R25 ;  /* 0x000004190a001986 */ /* 0x0005e8000c101924 */
[----:B------:R-:W3:Y:S01]  /*2cf0*/  @P2 LDG.E.LTC128B R22, desc[UR36][R14.64] ;  /* 0x000000240e162981 */ /* 0x000ee2000c1e1920 */
[----:B------:R-:W-:Y:S01]  /*2d00*/  IADD3 R20, P1, R8, R20, RZ ;  /* 0x0000001408147210 */ /* 0x000fe20007f3e0ff */
[----:B------:R-:W-:Y:S01]  /*2d10*/  BSSY B1, `(.L_x_43) ;  /* 0x0000011000017945 */ /* 0x000fe20003800000 */
[----:B------:R-:W-:-:S03]  /*2d20*/  ISETP.GT.AND P0, PT, R3, 0x8, P0 ;  /* 0x000000080300780c */ /* 0x000fc60000704270 */
[----:B------:R-:W-:Y:S01]  /*2d30*/  IMAD.X R21, R9, 0x1, R23, P1 ;  /* 0x0000000109157824 */ /* 0x000fe200008e0617 */
[C---:B------:R-:W-:Y:S02]  /*2d40*/  SHF.L.U64.HI R9, R98.reuse, 0x2, R97 ;  /* 0x0000000262097819 */ /* 0x040fe40000010261 */
[----:B------:R-:W-:Y:S01]  /*2d50*/  LEA R12, P1, R98, R10, 0x2 ;  /* 0x0000000a620c7211 */ /* 0x000fe200078210ff */
[----:B------:R-:W-:-:S04]  /*2d60*/  IMAD.WIDE.U32 R20, R89, R110, R20 ;  /* 0x0000006e59147225 */ /* 0x000fc800078e0014 */
[----:B------:R-:W-:Y:S01]  /*2d70*/  IMAD.X R13, R9, 0x1, R11, P1 ;  /* 0x00000001090d7824 */ /* 0x000fe200008e060b */
[----:B------:R-:W-:Y:S02]  /*2d80*/  LEA R8, P3, R20, R114, 0x2 ;  /* 0x0000007214087211 */ /* 0x000fe400078610ff */
[----:B---3--:R-:W-:-:S05]  /*2d90*/  LOP3.LUT R5, R22, 0xffffe000, RZ, 0xc0, !PT ;  /* 0xffffe00016057812 */ /* 0x008fca00078ec0ff */
[----:B------:R-:W-:-:S04]  /*2da0*/  FMUL R5, R5, R92 ;  /* 0x0000005c05057220 */ /* 0x000fc80000400000 */
[----:B------:R-:W-:Y:S01]  /*2db0*/  FFMA R23, R26, R88, R5 ;  /* 0x000000581a177223 */ /* 0x000fe20000000005 */
[----:B------:R-:W-:-:S04]  /*2dc0*/  IMAD.IADD R5, R103, 0x1, R21 ;  /* 0x0000000167057824 */ /* 0x000fc800078e0215 */
[----:B------:R-:W-:Y:S02]  /*2dd0*/  F2FP.TF32.F32.PACK_B R23, R23 ;  /* 0x00000017ff17723e */ /* 0x000fe400024050ff */
[----:B------:R-:W-:-:S03]  /*2de0*/  LEA.HI.X R9, R20, R115, R5, 0x2, P3 ;  /* 0x0000007314097211 */ /* 0x000fc600018f1405 */
[----:B------:R2:W-:Y:S01]  /*2df0*/  @P2 STG.E desc[UR36][R12.64], R23 ;  /* 0x000000170c002986 */ /* 0x0005e2000c101924 */
[----:B------:R-:W-:Y:S05]  /*2e00*/  @!P0 BRA `(.L_x_44) ;  /* 0x0000000000048947 */ /* 0x000fea0003800000 */
[----:B------:R3:W5:Y:S02]  /*2e10*/  LDG.E.LTC128B R22, desc[UR36][R8.64+0x4] ;  /* 0x0000042408167981 */ /* 0x000764000c1e1920 */
.L_x_44:
[----:B------:R-:W-:Y:S05]  /*2e20*/  BSYNC B1 ;  /* 0x0000000000017941 */ /* 0x000fea0003800000 */
.L_x_43:
[----:B-----5:R-:W-:Y:S01]  /*2e30*/  LOP3.LUT R5, R22, 0xffffe000, RZ, 0xc0, !PT ;  /* 0xffffe00016057812 */ /* 0x020fe200078ec0ff */
[----:B------:R-:W-:Y:S01]  /*2e40*/  BSSY B1, `(.L_x_45) ;  /* 0x0000009000017945 */ /* 0x000fe20003800000 */
[----:B------:R-:W-:-:S03]  /*2e50*/  ISETP.GT.AND P1, PT, R4, 0x8, PT ;  /* 0x000000080400780c */ /* 0x000fc60003f24270 */
[----:B------:R-:W-:Y:S01]  /*2e60*/  FMUL R14, R5, R92 ;  /* 0x0000005c050e7220 */ /* 0x000fe20000400000 */
[----:B------:R-:W-:-:S03]  /*2e70*/  ISETP.GT.AND P2, PT, R3, RZ, P1 ;  /* 0x000000ff0300720c */ /* 0x000fc60000f44270 */
[----:B------:R-:W-:-:S05]  /*2e80*/  FFMA R27, R27, R88, R14 ;  /* 0x000000581b1b7223 */ /* 0x000fca000000000e */
[----:B------:R-:W-:-:S05]  /*2e90*/  F2FP.TF32.F32.PACK_B R27, R27 ;  /* 0x0000001bff1b723e */ /* 0x000fca00024050ff */
[----:B------:R4:W-:Y:S01]  /*2ea0*/  @P0 STG.E desc[UR36][R12.64+0x4], R27 ;  /* 0x0000041b0c000986 */ /* 0x0009e2000c101924 */
[----:B------:R-:W-:Y:S05]  /*2eb0*/  @!P2 BRA `(.L_x_46) ;  /* 0x000000000004a947 */ /* 0x000fea0003800000 */
[----:B------:R0:W5:Y:S02]  /*2ec0*/  LDG.E.LTC128B R22, desc[UR36][R6.64+0x20] ;  /* 0x0000202406167981 */ /* 0x000164000c1e1920 */
.L_x_46:
[----:B------:R-:W-:Y:S05]  /*2ed0*/  BSYNC B1 ;  /* 0x0000000000017941 */ /* 0x000fea0003800000 */
.L_x_45:
        /* <DEDUP_REMOVED lines=10> */
.L_x_48:
[----:B------:R-:W-:Y:S05]  /*2f80*/  BSYNC B1 ;  /* 0x0000000000017941 */ /* 0x000fea0003800000 */
.L_x_47:
[----:B0----5:R-:W-:Y:S01]  /*2f90*/  LOP3.LUT R5, R22, 0xffffe000, RZ, 0xc0, !PT ;  /* 0xffffe00016057812 */ /* 0x021fe200078ec0ff */
[----:B------:R-:W-:Y:S01]  /*2fa0*/  BSSY B1, `(.L_x_49) ;  /* 0x0000008000017945 */ /* 0x000fe20003800000 */
[----:B------:R-:W-:-:S03]  /*2fb0*/  ISETP.GT.AND P1, PT, R3, 0x8, P1 ;  /* 0x000000080300780c */ /* 0x000fc60000f24270 */
[----:B------:R-:W-:-:S04]  /*2fc0*/  FMUL R14, R5, R92 ;  /* 0x0000005c050e7220 */ /* 0x000fc80000400000 */
[----:B------:R-:W-:-:S05]  /*2fd0*/  FFMA R29, R29, R88, R14 ;  /* 0x000000581d1d7223 */ /* 0x000fca000000000e */
[----:B------:R-:W-:-:S05]  /*2fe0*/  F2FP.TF32.F32.PACK_B R29, R29 ;  /* 0x0000001dff1d723e */ /* 0x000fca00024050ff */
[----:B------:R0:W-:Y:S01]  /*2ff0*/  @P3 STG.E desc[UR36][R10.64+0x24], R29 ;  /* 0x0000241d0a003986 */ /* 0x0001e2000c101924 */
[----:B------:R-:W-:Y:S05]  /*3000*/  @!P1 BRA `(.L_x_50) ;  /* 0x0000000000049947 */ /* 0x000fea0003800000 */
[----:B------:R0:W5:Y:S02]  /*3010*/  LDG.E.LTC128B R22, desc[UR36][R8.64+0x20] ;  /* 0x0000202408167981 */ /* 0x000164000c1e1920 */
.L_x_50:
[----:B------:R-:W-:Y:S05]  /*3020*/  BSYNC B1 ;  /* 0x0000000000017941 */ /* 0x000fea0003800000 */
.L_x_49:
[----:B-----5:R-:W-:Y:S01]  /*3030*/  LOP3.LUT R5, R22, 0xffffe000, RZ, 0xc0, !PT ;  /* 0xffffe00016057812 */ /* 0x020fe200078ec0ff */
        /* <DEDUP_REMOVED lines=8> */
.L_x_52:
[----:B------:R-:W-:Y:S05]  /*30c0*/  BSYNC B1 ;  /* 0x0000000000017941 */ /* 0x000fea0003800000 */
.L_x_51:
[----:B0----5:R-:W-:Y:S01]  /*30d0*/  LOP3.LUT R5, R22, 0xffffe000, RZ, 0xc0, !PT ;  /* 0xffffe00016057812 */ /* 0x021fe200078ec0ff */
        /* <DEDUP_REMOVED lines=9> */
.L_x_54:
[----:B------:R-:W-:Y:S05]  /*3170*/  BSYNC B1 ;  /* 0x0000000000017941 */ /* 0x000fea0003800000 */
.L_x_53:
        /* <DEDUP_REMOVED lines=10> */
.L_x_56:
[----:B------:R-:W-:Y:S05]  /*3220*/  BSYNC B1 ;  /* 0x0000000000017941 */ /* 0x000fea0003800000 */
.L_x_55:
        /* <DEDUP_REMOVED lines=9> */
.L_x_58:
[----:B------:R-:W-:Y:S05]  /*32c0*/  BSYNC B1 ;  /* 0x0000000000017941 */ /* 0x000fea0003800000 */
.L_x_57:
        /* <DEDUP_REMOVED lines=9> */
.L_x_60:
[----:B------:R-:W-:Y:S05]  /*3360*/  BSYNC B1 ;  /* 0x0000000000017941 */ /* 0x000fea0003800000 */
.L_x_59:
        /* <DEDUP_REMOVED lines=10> */
.L_x_62:
[----:B------:R-:W-:Y:S05]  /*3410*/  BSYNC B1 ;  /* 0x0000000000017941 */ /* 0x000fea0003800000 */
.L_x_61:
        /* <DEDUP_REMOVED lines=10> */
.L_x_64:
[----:B------:R-:W-:Y:S05]  /*34c0*/  BSYNC B1 ;  /* 0x0000000000017941 */ /* 0x000fea0003800000 */
.L_x_63:
        /* <DEDUP_REMOVED lines=9> */
.L_x_66:
[----:B------:R-:W-:Y:S05]  /*3560*/  BSYNC B1 ;  /* 0x0000000000017941 */ /* 0x000fea0003800000 */
.L_x_65:
        /* <DEDUP_REMOVED lines=9> */
.L_x_68:
[----:B------:R-:W-:Y:S05]  /*3600*/  BSYNC B1 ;  /* 0x0000000000017941 */ /* 0x000fea0003800000 */
.L_x_67:
        /* <DEDUP_REMOVED lines=10> */
.L_x_70:
[----:B------:R-:W-:Y:S05]  /*36b0*/  BSYNC B1 ;  /* 0x0000000000017941 */ /* 0x000fea0003800000 */
.L_x_69:
        /* <DEDUP_REMOVED lines=10> */
.L_x_72:
[----:B------:R-:W-:Y:S05]  /*3760*/  BSYNC B1 ;  /* 0x0000000000017941 */ /* 0x000fea0003800000 */
.L_x_71:
        /* <DEDUP_REMOVED lines=9> */
.L_x_74:
[----:B------:R-:W-:Y:S05]  /*3800*/  BSYNC B1 ;  /* 0x0000000000017941 */ /* 0x000fea0003800000 */
.L_x_73:
        /* <DEDUP_REMOVED lines=9> */
.L_x_76:
[----:B------:R-:W-:Y:S05]  /*38a0*/  BSYNC B1 ;  /* 0x0000000000017941 */ /* 0x000fea0003800000 */
.L_x_75:
        /* <DEDUP_REMOVED lines=10> */
.L_x_78:
[----:B------:R-:W-:Y:S05]  /*3950*/  BSYNC B1 ;  /* 0x0000000000017941 */ /* 0x000fea0003800000 */
.L_x_77:
        /* <DEDUP_REMOVED lines=10> */
.L_x_80:
[----:B------:R-:W-:Y:S05]  /*3a00*/  BSYNC B1 ;  /* 0x0000000000017941 */ /* 0x000fea0003800000 */
.L_x_79:
        /* <DEDUP_REMOVED lines=9> */
.L_x_82:
[----:B------:R-:W-:Y:S05]  /*3aa0*/  BSYNC B1 ;  /* 0x0000000000017941 */ /* 0x000fea0003800000 */
.L_x_81:
        /* <DEDUP_REMOVED lines=9> */
.L_x_84:
[----:B------:R-:W-:Y:S05]  /*3b40*/  BSYNC B1 ;  /* 0x0000000000017941 */ /* 0x000fea0003800000 */
.L_x_83:
        /* <DEDUP_REMOVED lines=10> */
.L_x_86:
[----:B------:R-:W-:Y:S05]  /*3bf0*/  BSYNC B1 ;  /* 0x0000000000017941 */ /* 0x000fea0003800000 */
.L_x_85:
        /* <DEDUP_REMOVED lines=10> */
.L_x_88:
[----:B------:R-:W-:Y:S05]  /*3ca0*/  BSYNC B1 ;  /* 0x0000000000017941 */ /* 0x000fea0003800000 */
.L_x_87:
        /* <DEDUP_REMOVED lines=9> */
.L_x_90:
[----:B------:R-:W-:Y:S05]  /*3d40*/  BSYNC B1 ;  /* 0x0000000000017941 */ /* 0x000fea0003800000 */
.L_x_89:
        /* <DEDUP_REMOVED lines=9> */
.L_x_92:
[----:B------:R-:W-:Y:S05]  /*3de0*/  BSYNC B1 ;  /* 0x0000000000017941 */ /* 0x000fea0003800000 */
.L_x_91:
        /* <DEDUP_REMOVED lines=10> */
.L_x_94:
[----:B------:R-:W-:Y:S05]  /*3e90*/  BSYNC B1 ;  /* 0x0000000000017941 */ /* 0x000fea0003800000 */
.L_x_93:
        /* <DEDUP_REMOVED lines=10> */
.L_x_96:
[----:B------:R-:W-:Y:S05]  /*3f40*/  BSYNC B1 ;  /* 0x0000000000017941 */ /* 0x000fea0003800000 */
.L_x_95:
        /* <DEDUP_REMOVED lines=9> */
.L_x_98:
[----:B------:R-:W-:Y:S05]  /*3fe0*/  BSYNC B1 ;  /* 0x0000000000017941 */ /* 0x000fea0003800000 */
.L_x_97:
        /* <DEDUP_REMOVED lines=9> */
.L_x_100:
[----:B------:R-:W-:Y:S05]  /*4080*/  BSYNC B1 ;  /* 0x0000000000017941 */ /* 0x000fea0003800000 */
.L_x_99:
        /* <DEDUP_REMOVED lines=10> */
.L_x_102:
[----:B------:R-:W-:Y:S05]  /*4130*/  BSYNC B1 ;  /* 0x0000000000017941 */ /* 0x000fea0003800000 */
.L_x_101:
        /* <DEDUP_REMOVED lines=10> */
.L_x_104:
[----:B------:R-:W-:Y:S05]  /*41e0*/  BSYNC B1 ;  /* 0x0000000000017941 */ /* 0x000fea0003800000 */
.L_x_103:
        /* <DEDUP_REMOVED lines=9> */
.L_x_106:
[----:B------:R-:W-:Y:S05]  /*4280*/  BSYNC B1 ;  /* 0x0000000000017941 */ /* 0x000fea0003800000 */
.L_x_105:
        /* <DEDUP_REMOVED lines=9> */
.L_x_108:
[----:B------:R-:W-:Y:S05]  /*4320*/  BSYNC B1 ;  /* 0x0000000000017941 */ /* 0x000fea0003800000 */
.L_x_107:
        /* <DEDUP_REMOVED lines=10> */
.L_x_110:
[----:B------:R-:W-:Y:S05]  /*43d0*/  BSYNC B1 ;  /* 0x0000000000017941 */ /* 0x000fea0003800000 */
.L_x_109:
        /* <DEDUP_REMOVED lines=10> */
.L_x_112:
[----:B------:R-:W-:Y:S05]  /*4480*/  BSYNC B1 ;  /* 0x0000000000017941 */ /* 0x000fea0003800000 */
.L_x_111:
        /* <DEDUP_REMOVED lines=9> */
.L_x_114:
[----:B------:R-:W-:Y:S05]  /*4520*/  BSYNC B1 ;  /* 0x0000000000017941 */ /* 0x000fea0003800000 */
.L_x_113:
        /* <DEDUP_REMOVED lines=9> */
.L_x_116:
[----:B------:R-:W-:Y:S05]  /*45c0*/  BSYNC B1 ;  /* 0x0000000000017941 */ /* 0x000fea0003800000 */
.L_x_115:
        /* <DEDUP_REMOVED lines=10> */
.L_x_118:
[----:B------:R-:W-:Y:S05]  /*4670*/  BSYNC B1 ;  /* 0x0000000000017941 */ /* 0x000fea0003800000 */
.L_x_117:
        /* <DEDUP_REMOVED lines=10> */
.L_x_120:
[----:B------:R-:W-:Y:S05]  /*4720*/  BSYNC B1 ;  /* 0x0000000000017941 */ /* 0x000fea0003800000 */
.L_x_119:
        /* <DEDUP_REMOVED lines=9> */
.L_x_122:
[----:B------:R-:W-:Y:S05]  /*47c0*/  BSYNC B1 ;  /* 0x0000000000017941 */ /* 0x000fea0003800000 */
.L_x_121:
        /* <DEDUP_REMOVED lines=9> */
.L_x_124:
[----:B------:R-:W-:Y:S05]  /*4860*/  BSYNC B1 ;  /* 0x0000000000017941 */ /* 0x000fea0003800000 */
.L_x_123:
        /* <DEDUP_REMOVED lines=10> */
.L_x_126:
[----:B------:R-:W-:Y:S05]  /*4910*/  BSYNC B1 ;  /* 0x0000000000017941 */ /* 0x000fea0003800000 */
.L_x_125:
        /* <DEDUP_REMOVED lines=10> */
.L_x_128:
[----:B------:R-:W-:Y:S05]  /*49c0*/  BSYNC B1 ;  /* 0x0000000000017941 */ /* 0x000fea0003800000 */
.L_x_127:
        /* <DEDUP_REMOVED lines=9> */
.L_x_130:
[----:B------:R-:W-:Y:S05]  /*4a60*/  BSYNC B1 ;  /* 0x0000000000017941 */ /* 0x000fea0003800000 */
.L_x_129:
        /* <DEDUP_REMOVED lines=9> */
.L_x_132:
[----:B------:R-:W-:Y:S05]  /*4b00*/  BSYNC B1 ;  /* 0x0000000000017941 */ /* 0x000fea0003800000 */
.L_x_131:
        /* <DEDUP_REMOVED lines=10> */
.L_x_134:
[----:B------:R-:W-:Y:S05]  /*4bb0*/  BSYNC B1 ;  /* 0x0000000000017941 */ /* 0x000fea0003800000 */
.L_x_133:
        /* <DEDUP_REMOVED lines=10> */
.L_x_136:
[----:B------:R-:W-:Y:S05]  /*4c60*/  BSYNC B1 ;  /* 0x0000000000017941 */ /* 0x000fea0003800000 */
.L_x_135:
        /* <DEDUP_REMOVED lines=9> */
.L_x_138:
[----:B------:R-:W-:Y:S05]  /*4d00*/  BSYNC B1 ;  /* 0x0000000000017941 */ /* 0x000fea0003800000 */
.L_x_137:
        /* <DEDUP_REMOVED lines=9> */
.L_x_140:
[----:B------:R-:W-:Y:S05]  /*4da0*/  BSYNC B1 ;  /* 0x0000000000017941 */ /* 0x000fea0003800000 */
.L_x_139:
        /* <DEDUP_REMOVED lines=10> */
.L_x_142:
[----:B------:R-:W-:Y:S05]  /*4e50*/  BSYNC B1 ;  /* 0x0000000000017941 */ /* 0x000fea0003800000 */
.L_x_141:
        /* <DEDUP_REMOVED lines=10> */
.L_x_144:
[----:B------:R-:W-:Y:S05]  /*4f00*/  BSYNC B1 ;  /* 0x0000000000017941 */ /* 0x000fea0003800000 */
.L_x_143:
        /* <DEDUP_REMOVED lines=9> */
.L_x_146:
[----:B------:R-:W-:Y:S05]  /*4fa0*/  BSYNC B1 ;  /* 0x0000000000017941 */ /* 0x000fea0003800000 */
.L_x_145:
        /* <DEDUP_REMOVED lines=9> */
.L_x_148:
[----:B------:R-:W-:Y:S05]  /*5040*/  BSYNC B1 ;  /* 0x0000000000017941 */ /* 0x000fea0003800000 */
.L_x_147:
        /* <DEDUP_REMOVED lines=10> */
.L_x_150:
[----:B------:R-:W-:Y:S05]  /*50f0*/  BSYNC B1 ;  /* 0x0000000000017941 */ /* 0x000fea0003800000 */
.L_x_149:
        /* <DEDUP_REMOVED lines=10> */
.L_x_152:
[----:B------:R-:W-:Y:S05]  /*51a0*/  BSYNC B1 ;  /* 0x0000000000017941 */ /* 0x000fea0003800000 */
.L_x_151:
        /* <DEDUP_REMOVED lines=9> */
.L_x_154:
[----:B------:R-:W-:Y:S05]  /*5240*/  BSYNC B1 ;  /* 0x0000000000017941 */ /* 0x000fea0003800000 */
.L_x_153:
        /* <DEDUP_REMOVED lines=9> */
.L_x_156:
[----:B------:R-:W-:Y:S05]  /*52e0*/  BSYNC B1 ;  /* 0x0000000000017941 */ /* 0x000fea0003800000 */
.L_x_155:
        /* <DEDUP_REMOVED lines=10> */
.L_x_158:
[----:B------:R-:W-:Y:S05]  /*5390*/  BSYNC B1 ;  /* 0x0000000000017941 */ /* 0x000fea0003800000 */
.L_x_157:
[----:B-----5:R-:W-:Y:S01]  /*53a0*/  LOP3.LUT R5, R22, 0xffffe000, RZ, 0xc0, !PT ;  /* 0xffffe00016057812 */ /* 0x020fe200078ec0ff */
[----:B------:R-:W-:Y:S01]  /*53b0*/  BSSY B1, `(.L_x_159) ;  /* 0x000000b000017945 */ /* 0x000fe20003800000 */
[----:B------:R-:W-:Y:S01]  /*53c0*/  ISETP.GT.AND P0, PT, R4, 0x79, PT ;  /* 0x000000790400780c */ /* 0x000fe20003f04270 */
[----:B------:R-:W-:Y:S02]  /*53d0*/  @P2 IMAD.MOV.U32 R4, RZ, RZ, R10 ;  /* 0x000000ffff042224 */ /* 0x000fe400078e000a */
[----:B------:R-:W-:Y:S01]  /*53e0*/  FMUL R5, R5, R92 ;  /* 0x0000005c05057220 */ /* 0x000fe20000400000 */
[----:B------:R-:W-:-:S03]  /*53f0*/  ISETP.GT.AND P3, PT, R3, RZ, P0 ;  /* 0x000000ff0300720c */ /* 0x000fc60000764270 */
[----:B------:R-:W-:Y:S01]  /*5400*/  FFMA R15, R84, R88, R5 ;  /* 0x00000058540f7223 */ /* 0x000fe20000000005 */
[----:B------:R-:W-:-:S04]  /*5410*/  @P2 IMAD.MOV.U32 R5, RZ, RZ, R11 ;  /* 0x000000ffff052224 */ /* 0x000fc800078e000b */
[----:B------:R-:W-:-:S05]  /*5420*/  F2FP.TF32.F32.PACK_B R15, R15 ;  /* 0x0000000fff0f723e */ /* 0x000fca00024050ff */
[----:B------:R0:W-:Y:S01]  /*5430*/  @P2 STG.E desc[UR36][R4.64+0x1e0], R15 ;  /* 0x0001e00f04002986 */ /* 0x0001e2000c101924 */
[----:B------:R-:W-:Y:S05]  /*5440*/  @!P3 BRA `(.L_x_160) ;  /* 0x000000000004b947 */ /* 0x000fea0003800000 */
[----:B------:R0:W5:Y:S02]  /*5450*/  LDG.E.LTC128B R22, desc[UR36][R6.64+0x1e4] ;  /* 0x0001e42406167981 */ /* 0x000164000c1e1920 */
.L_x_160:
[----:B------:R-:W-:Y:S05]  /*5460*/  BSYNC B1 ;  /* 0x0000000000017941 */ /* 0x000fea0003800000 */
.L_x_159:
        /* <DEDUP_REMOVED lines=9> */
.L_x_162:
[----:B------:R-:W-:Y:S05]  /*5500*/  BSYNC B1 ;  /* 0x0000000000017941 */ /* 0x000fea0003800000 */
.L_x_161:
[----:B-----5:R-:W-:Y:S01]  /*5510*/  LOP3.LUT R5, R22, 0xffffe000, RZ, 0xc0, !PT ;  /* 0xffffe00016057812 */ /* 0x020fe200078ec0ff */
[----:B------:R-:W-:Y:S01]  /*5520*/  @P1 IMAD.MOV.U32 R4, RZ, RZ, R12 ;  /* 0x000000ffff041224 */ /* 0x000fe200078e000c */
[----:B------:R-:W-:Y:S01]  /*5530*/  ISETP.GT.AND P0, PT, R3, 0x8, P0 ;  /* 0x000000080300780c */ /* 0x000fe20000704270 */
[----:B------:R-:W-:Y:S02]  /*5540*/  BSSY B1, `(.L_x_163) ;  /* 0x0000008000017945 */ /* 0x000fe40003800000 */
[----:B------:R-:W-:-:S04]  /*5550*/  FMUL R5, R5, R92 ;  /* 0x0000005c05057220 */ /* 0x000fc80000400000 */
[----:B-1----:R-:W-:Y:S01]  /*5560*/  FFMA R7, R86, R88, R5 ;  /* 0x0000005856077223 */ /* 0x002fe20000000005 */
[----:B------:R-:W-:-:S04]  /*5570*/  @P1 IMAD.MOV.U32 R5, RZ, RZ, R13 ;  /* 0x000000ffff051224 */ /* 0x000fc800078e000d */
[----:B------:R-:W-:-:S05]  /*5580*/  F2FP.TF32.F32.PACK_B R7, R7 ;  /* 0x00000007ff07723e */ /* 0x000fca00024050ff */
[----:B------:R1:W-:Y:S01]  /*5590*/  @P1 STG.E desc[UR36][R4.64+0x1e0], R7 ;  /* 0x0001e00704001986 */ /* 0x0003e2000c101924 */
[----:B------:R-:W-:Y:S05]  /*55a0*/  @!P0 BRA `(.L_x_164) ;  /* 0x0000000000048947 */ /* 0x000fea0003800000 */
[----:B------:R0:W5:Y:S02]  /*55b0*/  LDG.E.LTC128B R22, desc[UR36][R8.64+0x1e4] ;  /* 0x0001e42408167981 */ /* 0x000164000c1e1920 */
.L_x_164:
[----:B------:R-:W-:Y:S05]  /*55c0*/  BSYNC B1 ;  /* 0x0000000000017941 */ /* 0x000fea0003800000 */
.L_x_163:
[----:B------:R-:W-:Y:S05]  /*55d0*/  @!P0 BRA `(.L_x_165) ;  /* 0x0000001000d08947 */ /* 0x000fea0003800000 */
[----:B-----5:R-:W-:-:S05]  /*55e0*/  LOP3.LUT R3, R22, 0xffffe000, RZ, 0xc0, !PT ;  /* 0xffffe00016037812 */ /* 0x020fca00078ec0ff */
[----:B-1----:R-:W-:-:S04]  /*55f0*/  FMUL R4, R3, R92 ;  /* 0x0000005c03047220 */ /* 0x002fc80000400000 */
[----:B------:R-:W-:-:S05]  /*5600*/  FFMA R87, R87, R88, R4 ;  /* 0x0000005857577223 */ /* 0x000fca0000000004 */
[----:B------:R-:W-:-:S05]  /*5610*/  F2FP.TF32.F32.PACK_B R87, R87 ;  /* 0x00000057ff57723e */ /* 0x000fca00024050ff */
[----:B------:R1:W-:Y:S01]  /*5620*/  STG.E desc[UR36][R12.64+0x1e4], R87 ;  /* 0x0001e4570c007986 */ /* 0x0003e2000c101924 */
[----:B------:R-:W-:Y:S05]  /*5630*/  BRA `(.L_x_165) ;  /* 0x0000001000b87947 */ /* 0x000fea0003800000 */
.L_x_40:
[----:B------:R-:W-:Y:S01]  /*5640*/  ISETP.GT.AND P4, PT, R4, 0x1, PT ;  /* 0x000000010400780c */ /* 0x000fe20003f84270 */
[----:B------:R-:W-:Y:S01]  /*5650*/  ULDC.64 UR4, c[0x0][0x5c0] ;  /* 0x0001700000047ab9 */ /* 0x000fe20000000a00 */
[-C--:B------:R-:W-:Y:S01]  /*5660*/  FMUL R5, R24, R88.reuse ;  /* 0x0000005818057220 */ /* 0x080fe20000400000 */
[----:B-1----:R-:W-:Y:S01]  /*5670*/  LEA R6, P1, R106, UR4, 0x2 ;  /* 0x000000046a067c11 */ /* 0x002fe2000f8210ff */
[-C--:B------:R-:W-:Y:S01]  /*5680*/  FMUL R25, R25, R88.reuse ;  /* 0x0000005819197220 */ /* 0x080fe20000400000 */
[C---:B------:R-:W-:Y:S01]  /*5690*/  ISETP.GT.AND P0, PT, R3.reuse, RZ, P4 ;  /* 0x000000ff0300720c */ /* 0x040fe20002704270 */
[-C--:B------:R-:W-:Y:S01]  /*56a0*/  FMUL R11, R26, R88.reuse ;  /* 0x000000581a0b7220 */ /* 0x080fe20000400000 */
[----:B------:R-:W-:Y:S01]  /*56b0*/  ISETP.GT.AND P2, PT, R3, 0x8, P2 ;  /* 0x000000080300780c */ /* 0x000fe20001744270 */
[-C--:B------:R-:W-:Y:S01]  /*56c0*/  FMUL R27, R27, R88.reuse ;  /* 0x000000581b1b7220 */ /* 0x080fe20000400000 */
[----:B------:R-:W-:Y:S01]  /*56d0*/  LEA.HI.X R7, R106, UR5, R117, 0x2, P1 ;  /* 0x000000056a077c11 */ /* 0x000fe200088f1475 */
[-C--:B------:R-:W-:Y:S01]  /*56e0*/  FMUL R29, R29, R88.reuse ;  /* 0x000000581d1d7220 */ /* 0x080fe20000400000 */
[----:B------:R-:W-:Y:S01]  /*56f0*/  F2FP.TF32.F32.PACK_B R5, R5 ;  /* 0x00000005ff05723e */ /* 0x000fe200024050ff */
[-C--:B------:R-:W-:Y:S01]  /*5700*/  FMUL R31, R31, R88.reuse ;  /* 0x000000581f1f7220 */ /* 0x080fe20000400000 */
[C---:B------:R-:W-:Y:S01]  /*5710*/  SHF.L.U64.HI R9, R98.reuse, 0x2, R97 ;  /* 0x0000000262097819 */ /* 0x040fe20000010261 */
[----:B------:R-:W-:Y:S01]  /*5720*/  FMUL R33, R33, R88 ;  /* 0x0000005821217220 */ /* 0x000fe20000400000 */
[----:B------:R-:W-:Y:S01]  /*5730*/  LEA R8, P1, R98, R6, 0x2 ;  /* 0x0000000662087211 */ /* 0x000fe200078210ff */
[----:B------:R0:W-:Y:S01]  /*5740*/  @P3 STG.E desc[UR36][R6.64], R5 ;  /* 0x0000000506003986 */ /* 0x0001e2000c101924 */
[----:B------:R-:W-:Y:S01]  /*5750*/  F2FP.TF32.F32.PACK_B R25, R25 ;  /* 0x00000019ff19723e */ /* 0x000fe200024050ff */
[-C--:B------:R-:W-:Y:S01]  /*5760*/  FMUL R13, R34, R88.reuse ;  /* 0x00000058220d7220 */ /* 0x080fe20000400000 */
[----:B------:R-:W-:Y:S01]  /*5770*/  F2FP.TF32.F32.PACK_B R11, R11 ;  /* 0x0000000bff0b723e */ /* 0x000fe200024050ff */
[----:B------:R-:W-:Y:S01]  /*5780*/  IMAD.X R9, R9, 0x1, R7, P1 ;  /* 0x0000000109097824 */ /* 0x000fe200008e0607 */
[C---:B------:R-:W-:Y:S01]  /*5790*/  ISETP.GT.AND P3, PT, R4.reuse, 0x8, PT ;  /* 0x000000080400780c */ /* 0x040fe20003f64270 */
[----:B------:R-:W-:Y:S01]  /*57a0*/  @P0 STG.E desc[UR36][R6.64+0x4], R25 ;  /* 0x0000041906000986 */ /* 0x000fe2000c101924 */
[----:B------:R-:W-:Y:S01]  /*57b0*/  ISETP.GT.AND P0, PT, R4, 0x9, PT ;  /* 0x000000090400780c */ /* 0x000fe20003f04270 */
[-C--:B------:R-:W-:Y:S01]  /*57c0*/  FMUL R35, R35, R88.reuse ;  /* 0x0000005823237220 */ /* 0x080fe20000400000 */
[C---:B------:R-:W-:Y:S01]  /*57d0*/  ISETP.GT.AND P4, PT, R3.reuse, 0x8, P4 ;  /* 0x000000080300780c */ /* 0x040fe20002784270 */
[----:B------:R1:W-:Y:S01]  /*57e0*/  @P2 STG.E desc[UR36][R8.64], R11 ;  /* 0x0000000b08002986 */ /* 0x0003e2000c101924 */
[C---:B------:R-:W-:Y:S01]  /*57f0*/  ISETP.GT.AND P1, PT, R3.reuse, RZ, P3 ;  /* 0x000000ff0300720c */ /* 0x040fe20001f24270 */
[-C--:B0-----:R-:W-:Y:S01]  /*5800*/  FMUL R5, R28, R88.reuse ;  /* 0x000000581c057220 */ /* 0x081fe20000400000 */
[----:B------:R-:W-:Y:S01]  /*5810*/  ISETP.GT.AND P2, PT, R3, RZ, P0 ;  /* 0x000000ff0300720c */ /* 0x000fe20000744270 */
[-C--:B------:R-:W-:Y:S01]  /*5820*/  FMUL R37, R37, R88.reuse ;  /* 0x0000005825257220 */ /* 0x080fe20000400000 */
[----:B------:R-:W-:Y:S01]  /*5830*/  ISETP.GT.AND P3, PT, R3, 0x8, P3 ;  /* 0x000000080300780c */ /* 0x000fe20001f64270 */
[-C--:B------:R-:W-:Y:S01]  /*5840*/  FMUL R39, R39, R88.reuse ;  /* 0x0000005827277220 */ /* 0x080fe20000400000 */
[----:B------:R-:W-:Y:S01]  /*5850*/  F2FP.TF32.F32.PACK_B R27, R27 ;  /* 0x0000001bff1b723e */ /* 0x000fe200024050ff */
[-C--:B------:R-:W-:Y:S01]  /*5860*/  FMUL R41, R41, R88.reuse ;  /* 0x0000005829297220 */ /* 0x080fe20000400000 */
[----:B------:R-:W-:Y:S01]  /*5870*/  F2FP.TF32.F32.PACK_B R5, R5 ;  /* 0x00000005ff05723e */ /* 0x000fe200024050ff */
[-C--:B------:R-:W-:Y:S01]  /*5880*/  FMUL R43, R43, R88.reuse ;  /* 0x000000582b2b7220 */ /* 0x080fe20000400000 */
[----:B------:R-:W-:Y:S01]  /*5890*/  F2FP.TF32.F32.PACK_B R29, R29 ;  /* 0x0000001dff1d723e */ /* 0x000fe200024050ff */
[-C--:B-1----:R-:W-:Y:S01]  /*58a0*/  FMUL R11, R30, R88.reuse ;  /* 0x000000581e0b7220 */ /* 0x082fe20000400000 */
[----:B------:R-:W-:Y:S01]  /*58b0*/  @P4 STG.E desc[UR36][R8.64+0x4], R27 ;  /* 0x0000041b08004986 */ /* 0x000fe2000c101924 */
[C---:B------:R-:W-:Y:S01]  /*58c0*/  ISETP.GT.AND P4, PT, R4.reuse, 0x11, PT ;  /* 0x000000110400780c */ /* 0x040fe20003f84270 */
[-C--:B------:R-:W-:Y:S01]  /*58d0*/  FMUL R45, R45, R88.reuse ;  /* 0x000000582d2d7220 */ /* 0x080fe20000400000 */
[----:B------:R-:W-:Y:S01]  /*58e0*/  ISETP.GT.AND P0, PT, R3, 0x8, P0 ;  /* 0x000000080300780c */ /* 0x000fe20000704270 */
[----:B------:R0:W-:Y:S01]  /*58f0*/  @P1 STG.E desc[UR36][R6.64+0x20], R5 ;  /* 0x0000200506001986 */ /* 0x0001e2000c101924 */
[----:B------:R-:W-:Y:S01]  /*5900*/  F2FP.TF32.F32.PACK_B R11, R11 ;  /* 0x0000000bff0b723e */ /* 0x000fe200024050ff */
[-C--:B------:R-:W-:Y:S01]  /*5910*/  FMUL R47, R47, R88.reuse ;  /* 0x000000582f2f7220 */ /* 0x080fe20000400000 */
[----:B------:R-:W-:Y:S01]  /*5920*/  F2FP.TF32.F32.PACK_B R31, R31 ;  /* 0x0000001fff1f723e */ /* 0x000fe200024050ff */
[----:B------:R-:W-:Y:S01]  /*5930*/  @P2 STG.E desc[UR36][R6.64+0x24], R29 ;  /* 0x0000241d06002986 */ /* 0x000fe2000c101924 */
[----:B------:R-:W-:Y:S01]  /*5940*/  ISETP.GT.AND P2, PT, R4, 0x10, PT ;  /* 0x000000100400780c */ /* 0x000fe20003f44270 */
[-C--:B------:R-:W-:Y:S01]  /*5950*/  FMUL R49, R49, R88.reuse ;  /* 0x0000005831317220 */ /* 0x080fe20000400000 */
[----:B------:R-:W-:Y:S01]  /*5960*/  F2FP.TF32.F32.PACK_B R33, R33 ;  /* 0x00000021ff21723e */ /* 0x000fe200024050ff */
[----:B------:R1:W-:Y:S01]  /*5970*/  @P3 STG.E desc[UR36][R8.64+0x20], R11 ;  /* 0x0000200b08003986 */ /* 0x0003e2000c101924 */
[----:B------:R-:W-:Y:S01]  /*5980*/  ISETP.GT.AND P1, PT, R3, RZ, P2 ;  /* 0x000000ff0300720c */ /* 0x000fe20001724270 */
[-C--:B------:R-:W-:Y:S01]  /*5990*/  FMUL R51, R51, R88.reuse ;  /* 0x0000005833337220 */ /* 0x080fe20000400000 */
[C---:B------:R-:W-:Y:S01]  /*59a0*/  ISETP.GT.AND P3, PT, R3.reuse, RZ, P4 ;  /* 0x000000ff0300720c */ /* 0x040fe20002764270 */
[-C--:B0-----:R-:W-:Y:S01]  /*59b0*/  FMUL R5, R32, R88.reuse ;  /* 0x0000005820057220 */ /* 0x081fe20000400000 */
[----:B------:R-:W-:Y:S01]  /*59c0*/  ISETP.GT.AND P2, PT, R3, 0x8, P2 ;  /* 0x000000080300780c */ /* 0x000fe20001744270 */
[----:B------:R-:W-:Y:S01]  /*59d0*/  @P0 STG.E desc[UR36][R8.64+0x24], R31 ;  /* 0x0000241f08000986 */ /* 0x000fe2000c101924 */
[----:B------:R-:W-:Y:S01]  /*59e0*/  F2FP.TF32.F32.PACK_B R13, R13 ;  /* 0x0000000dff0d723e */ /* 0x000fe200024050ff */
[-C--:B------:R-:W-:Y:S01]  /*59f0*/  FMUL R53, R53, R88.reuse ;  /* 0x0000005835357220 */ /* 0x080fe20000400000 */
[----:B------:R-:W-:Y:S01]  /*5a00*/  F2FP.TF32.F32.PACK_B R5, R5 ;  /* 0x00000005ff05723e */ /* 0x000fe200024050ff */
[-C--:B------:R-:W-:Y:S01]  /*5a10*/  FMUL R55, R55, R88.reuse ;  /* 0x0000005837377220 */ /* 0x080fe20000400000 */
[----:B------:R-:W-:Y:S01]  /*5a20*/  ISETP.GT.AND P0, PT, R4, 0x19, PT ;  /* 0x000000190400780c */ /* 0x000fe20003f04270 */
[-C--:B-1----:R-:W-:Y:S01]  /*5a30*/  FMUL R11, R38, R88.reuse ;  /* 0x00000058260b7220 */ /* 0x082fe20000400000 */
        /* <DEDUP_REMOVED lines=16> */
[----:B------:R-:W-:Y:S01]  /*5b40*/  ISETP.GT.AND P4, PT, R4, 0x21, PT ;  /* 0x000000210400780c */ /* 0x000fe20003f84270 */
[-C--:B------:R-:W-:Y:S01]  /*5b50*/  FMUL R63, R63, R88.reuse ;  /* 0x000000583f3f7220 */ /* 0x080fe20000400000 */
[----:B------:R-:W-:Y:S01]  /*5b60*/  F2FP.TF32.F32.PACK_B R5, R5 ;  /* 0x00000005ff05723e */ /* 0x000fe200024050ff */
[-C--:B------:R-:W-:Y:S01]  /*5b70*/  FMUL R65, R65, R88.reuse ;  /* 0x0000005841417220 */ /* 0x080fe20000400000 */
[----:B------:R-:W-:Y:S01]  /*5b80*/  ISETP.GT.AND P0, PT, R3, 0x8, P0 ;  /* 0x000000080300780c */ /* 0x000fe20000704270 */
[-C--:B-1----:R-:W-:Y:S01]  /*5b90*/  FMUL R13, R42, R88.reuse ;  /* 0x000000582a0d7220 */ /* 0x082fe20000400000 */
[----:B------:R-:W-:Y:S01]  /*5ba0*/  F2FP.TF32.F32.PACK_B R39, R39 ;  /* 0x00000027ff27723e */ /* 0x000fe200024050ff */
        /* <DEDUP_REMOVED lines=13> */
[C---:B------:R-:W-:Y:S01]  /*5c80*/  ISETP.GT.AND P2, PT, R3.reuse, 0x8, P2 ;  /* 0x000000080300780c */ /* 0x040fe20001744270 */
[----:B------:R-:W-:Y:S01]  /*5c90*/  @P0 STG.E desc[UR36][R8.64+0x64], R39 ;  /* 0x0000642708000986 */ /* 0x000fe2000c101924 */
[----:B------:R-:W-:Y:S01]  /*5ca0*/  ISETP.GT.AND P4, PT, R3, 0x8, P4 ;  /* 0x000000080300780c */ /* 0x000fe20002784270 */
[-C--:B------:R-:W-:Y:S01]  /*5cb0*/  FMUL R73, R73, R88.reuse ;  /* 0x0000005849497220 */ /* 0x080fe20000400000 */
[----:B------:R-:W-:Y:S01]  /*5cc0*/  F2FP.TF32.F32.PACK_B R5, R5 ;  /* 0x00000005ff05723e */ /* 0x000fe200024050ff */
[-C--:B------:R-:W-:Y:S01]  /*5cd0*/  FMUL R75, R75, R88.reuse ;  /* 0x000000584b4b7220 */ /* 0x080fe20000400000 */
[----:B------:R-:W-:Y:S01]  /*5ce0*/  ISETP.GT.AND P0, PT, R4, 0x29, PT ;  /* 0x000000290400780c */ /* 0x000fe20003f04270 */
        /* <DEDUP_REMOVED lines=25> */
[----:B------:R-:W-:Y:S01]  /*5e80*/  ISETP.GT.AND P1, PT, R4, 0x31, PT ;  /* 0x000000310400780c */ /* 0x000fe20003f24270 */
[-C--:B------:R-:W-:Y:S01]  /*5e90*/  FMUL R85, R85, R88.reuse ;  /* 0x0000005855557220 */ /* 0x080fe20000400000 */
[----:B------:R-:W-:Y:S01]  /*5ea0*/  F2FP.TF32.F32.PACK_B R13, R13 ;  /* 0x0000000dff0d723e */ /* 0x000fe200024050ff */
[----:B------:R-:W-:Y:S01]  /*5eb0*/  @P2 STG.E desc[UR36][R6.64+0xa4], R45 ;  /* 0x0000a42d06002986 */ /* 0x000fe2000c101924 */
[----:B------:R-:W-:Y:S01]  /*5ec0*/  ISETP.GT.AND P2, PT, R3, RZ, P4 ;  /* 0x000000ff0300720c */ /* 0x000fe20002744270 */
[----:B------:R-:W-:Y:S01]  /*5ed0*/  FMUL R87, R87, R88 ;  /* 0x0000005857577220 */ /* 0x000fe20000400000 */
[----:B------:R-:W-:Y:S01]  /*5ee0*/  F2FP.TF32.F32.PACK_B R53, R53 ;  /* 0x00000035ff35723e */ /* 0x000fe200024050ff */
[----:B------:R1:W-:Y:S01]  /*5ef0*/  @P3 STG.E desc[UR36][R8.64+0xa0], R11 ;  /* 0x0000a00b08003986 */ /* 0x0003e2000c101924 */
[----:B------:R-:W-:-:S02]  /*5f00*/  ISETP.GT.AND P3, PT, R3, RZ, P1 ;  /* 0x000000ff0300720c */ /* 0x000fc40000f64270 */
[----:B------:R-:W-:Y:S01]  /*5f10*/  F2FP.TF32.F32.PACK_B R55, R55 ;  /* 0x00000037ff37723e */ /* 0x000fe200024050ff */
[-C--:B0-----:R-:W-:Y:S01]  /*5f20*/  FMUL R5, R48, R88.reuse ;  /* 0x0000005830057220 */ /* 0x081fe20000400000 */
[----:B------:R-:W-:Y:S01]  /*5f30*/  @P0 STG.E desc[UR36][R8.64+0xa4], R47 ;  /* 0x0000a42f08000986 */ /* 0x000fe2000c101924 */
[----:B------:R-:W-:Y:S02]  /*5f40*/  ISETP.GT.AND P0, PT, R3, 0x8, P4 ;  /* 0x000000080300780c */ /* 0x000fe40002704270 */
[----:B------:R-:W-:Y:S02]  /*5f50*/  F2FP.TF32.F32.PACK_B R57, R57 ;  /* 0x00000039ff39723e */ /* 0x000fe400024050ff */
[----:B------:R-:W-:Y:S01]  /*5f60*/  F2FP.TF32.F32.PACK_B R5, R5 ;  /* 0x00000005ff05723e */ /* 0x000fe200024050ff */
[----:B-1----:R-:W-:Y:S01]  /*5f70*/  FMUL R11, R54, R88 ;  /* 0x00000058360b7220 */ /* 0x002fe20000400000 */
[----:B------:R-:W-:-:S03]  /*5f80*/  F2FP.TF32.F32.PACK_B R59, R59 ;  /* 0x0000003bff3b723e */ /* 0x000fc600024050ff */
[----:B------:R0:W-:Y:S01]  /*5f90*/  @P2 STG.E desc[UR36][R6.64+0xc0], R5 ;  /* 0x0000c00506002986 */ /* 0x0001e2000c101924 */
[C---:B------:R-:W-:Y:S02]  /*5fa0*/  ISETP.GT.AND P2, PT, R4.reuse, 0x38, PT ;  /* 0x000000380400780c */ /* 0x040fe40003f44270 */
[----:B------:R-:W-:Y:S01]  /*5fb0*/  F2FP.TF32.F32.PACK_B R11, R11 ;  /* 0x0000000bff0b723e */ /* 0x000fe200024050ff */
[----:B------:R-:W-:Y:S01]  /*5fc0*/  @P3 STG.E desc[UR36][R6.64+0xc4], R49 ;  /* 0x0000c43106003986 */ /* 0x000fe2000c101924 */
[C---:B------:R-:W-:Y:S02]  /*5fd0*/  ISETP.GT.AND P3, PT, R3.reuse, 0x8, P1 ;  /* 0x000000080300780c */ /* 0x040fe40000f64270 */
[----:B------:R-:W-:Y:S01]  /*5fe0*/  ISETP.GT.AND P1, PT, R4, 0x39, PT ;  /* 0x000000390400780c */ /* 0x000fe20003f24270 */
[----:B------:R1:W-:Y:S01]  /*5ff0*/  @P0 STG.E desc[UR36][R8.64+0xc0], R13 ;  /* 0x0000c00d08000986 */ /* 0x0003e2000c101924 */
[C---:B------:R-:W-:Y:S02]  /*6000*/  ISETP.GT.AND P4, PT, R3.reuse, RZ, P2 ;  /* 0x000000ff0300720c */ /* 0x040fe40001784270 */
[C---:B------:R-:W-:Y:S01]  /*6010*/  ISETP.GT.AND P0, PT, R3.reuse, RZ, P1 ;  /* 0x000000ff0300720c */ /* 0x040fe20000f04270 */
[----:B0-----:R-:W-:Y:S01]  /*6020*/  FMUL R5, R52, R88 ;  /* 0x0000005834057220 */ /* 0x001fe20000400000 */
[----:B------:R-:W-:-:S02]  /*6030*/  ISETP.GT.AND P2, PT, R3, 0x8, P2 ;  /* 0x000000080300780c */ /* 0x000fc40001744270 */
[----:B------:R-:W-:Y:S02]  /*6040*/  F2FP.TF32.F32.PACK_B R61, R61 ;  /* 0x0000003dff3d723e */ /* 0x000fe400024050ff */
[----:B------:R-:W-:Y:S01]  /*6050*/  F2FP.TF32.F32.PACK_B R5, R5 ;  /* 0x00000005ff05723e */ /* 0x000fe200024050ff */
[----:B------:R-:W-:Y:S01]  /*6060*/  @P3 STG.E desc[UR36][R8.64+0xc4], R51 ;  /* 0x0000c43308003986 */ /* 0x000fe2000c101924 */
[C---:B------:R-:W-:Y:S01]  /*6070*/  ISETP.GT.AND P3, PT, R3.reuse, 0x8, P1 ;  /* 0x000000080300780c */ /* 0x040fe20000f64270 */
[----:B-1----:R-:W-:Y:S01]  /*6080*/  FMUL R13, R58, R88 ;  /* 0x000000583a0d7220 */ /* 0x002fe20000400000 */
[C---:B------:R-:W-:Y:S01]  /*6090*/  ISETP.GT.AND P1, PT, R4.reuse, 0x40, PT ;  /* 0x000000400400780c */ /* 0x040fe20003f24270 */
[----:B------:R0:W-:Y:S01]  /*60a0*/  @P4 STG.E desc[UR36][R6.64+0xe0], R5 ;  /* 0x0000e00506004986 */ /* 0x0001e2000c101924 */
[----:B------:R-:W-:Y:S02]  /*60b0*/  F2FP.TF32.F32.PACK_B R63, R63 ;  /* 0x0000003fff3f723e */ /* 0x000fe400024050ff */
[----:B------:R-:W-:Y:S01]  /*60c0*/  ISETP.GT.AND P4, PT, R3, RZ, P1 ;  /* 0x000000ff0300720c */ /* 0x000fe20000f84270 */
[----:B------:R-:W-:Y:S01]  /*60d0*/  @P0 STG.E desc[UR36][R6.64+0xe4], R53 ;  /* 0x0000e43506000986 */ /* 0x000fe2000c101924 */
[----:B------:R-:W-:-:S02]  /*60e0*/  ISETP.GT.AND P0, PT, R4, 0x41, PT ;  /* 0x000000410400780c */ /* 0x000fc40003f04270 */
[C---:B------:R-:W-:Y:S01]  /*60f0*/  ISETP.GT.AND P1, PT, R3.reuse, 0x8, P1 ;  /* 0x000000080300780c */ /* 0x040fe20000f24270 */
[----:B------:R1:W-:Y:S01]  /*6100*/  @P2 STG.E desc[UR36][R8.64+0xe0], R11 ;  /* 0x0000e00b08002986 */ /* 0x0003e2000c101924 */
[C---:B------:R-:W-:Y:S02]  /*6110*/  ISETP.GT.AND P2, PT, R3.reuse, RZ, P0 ;  /* 0x000000ff0300720c */ /* 0x040fe40000744270 */
[----:B------:R-:W-:Y:S01]  /*6120*/  F2FP.TF32.F32.PACK_B R13, R13 ;  /* 0x0000000dff0d723e */ /* 0x000fe200024050ff */
[-C--:B0-----:R-:W-:Y:S01]  /*6130*/  FMUL R5, R56, R88.reuse ;  /* 0x0000005838057220 */ /* 0x081fe20000400000 */
[----:B------:R-:W-:Y:S01]  /*6140*/  @P3 STG.E desc[UR36][R8.64+0xe4], R55 ;  /* 0x0000e43708003986 */ /* 0x000fe2000c101924 */
[----:B------:R-:W-:Y:S02]  /*6150*/  ISETP.GT.AND P3, PT, R3, 0x8, P0 ;  /* 0x000000080300780c */ /* 0x000fe40000764270 */
[----:B------:R-:W-:Y:S02]  /*6160*/  ISETP.GT.AND P0, PT, R4, 0x49, PT ;  /* 0x000000490400780c */ /* 0x000fe40003f04270 */
[----:B------:R-:W-:Y:S01]  /*6170*/  F2FP.TF32.F32.PACK_B R5, R5 ;  /* 0x00000005ff05723e */ /* 0x000fe200024050ff */
[----:B-1----:R-:W-:Y:S01]  /*6180*/  FMUL R11, R62, R88 ;  /* 0x000000583e0b7220 */ /* 0x002fe20000400000 */
[----:B------:R-:W-:-:S03]  /*6190*/  F2FP.TF32.F32.PACK_B R65, R65 ;  /* 0x00000041ff41723e */ /* 0x000fc600024050ff */
[----:B------:R0:W-:Y:S01]  /*61a0*/  @P4 STG.E desc[UR36][R6.64+0x100], R5 ;  /* 0x0001000506004986 */ /* 0x0001e2000c101924 */
[----:B------:R-:W-:Y:S02]  /*61b0*/  F2FP.TF32.F32.PACK_B R67, R67 ;  /* 0x00000043ff43723e */ /* 0x000fe400024050ff */
[----:B------:R-:W-:Y:S01]  /*61c0*/  F2FP.TF32.F32.PACK_B R11, R11 ;  /* 0x0000000bff0b723e */ /* 0x000fe200024050ff */
[----:B------:R-:W-:Y:S01]  /*61d0*/  @P2 STG.E desc[UR36][R6.64+0x104], R57 ;  /* 0x0001043906002986 */ /* 0x000fe2000c101924 */
[----:B------:R-:W-:Y:S02]  /*61e0*/  ISETP.GT.AND P2, PT, R4, 0x48, PT ;  /* 0x000000480400780c */ /* 0x000fe40003f44270 */
[----:B------:R-:W-:Y:S01]  /*61f0*/  F2FP.TF32.F32.PACK_B R69, R69 ;  /* 0x00000045ff45723e */ /* 0x000fe200024050ff */
[----:B------:R1:W-:Y:S01]  /*6200*/  @P1 STG.E desc[UR36][R8.64+0x100], R13 ;  /* 0x0001000d08001986 */ /* 0x0003e2000c101924 */
[C---:B------:R-:W-:Y:S02]  /*6210*/  ISETP.GT.AND P4, PT, R3.reuse, RZ, P2 ;  /* 0x000000ff0300720c */ /* 0x040fe40001784270 */
[C---:B------:R-:W-:Y:S01]  /*6220*/  ISETP.GT.AND P1, PT, R3.reuse, RZ, P0 ;  /* 0x000000ff0300720c */ /* 0x040fe20000724270 */
[----:B0-----:R-:W-:Y:S01]  /*6230*/  FMUL R5, R60, R88 ;  /* 0x000000583c057220 */ /* 0x001fe20000400000 */
[C---:B------:R-:W-:Y:S01]  /*6240*/  ISETP.GT.AND P2, PT, R3.reuse, 0x8, P2 ;  /* 0x000000080300780c */ /* 0x040fe20001744270 */
[----:B------:R-:W-:Y:S01]  /*6250*/  @P3 STG.E desc[UR36][R8.64+0x104], R59 ;  /* 0x0001043b08003986 */ /* 0x000fe2000c101924 */
[----:B------:R-:W-:-:S02]  /*6260*/  ISETP.GT.AND P3, PT, R3, 0x8, P0 ;  /* 0x000000080300780c */ /* 0x000fc40000764270 */
[----:B------:R-:W-:Y:S02]  /*6270*/  F2FP.TF32.F32.PACK_B R5, R5 ;  /* 0x00000005ff05723e */ /* 0x000fe400024050ff */
[----:B------:R-:W-:Y:S01]  /*6280*/  ISETP.GT.AND P0, PT, R4, 0x51, PT ;  /* 0x000000510400780c */ /* 0x000fe20003f04270 */
[----:B-1----:R-:W-:Y:S01]  /*6290*/  FMUL R13, R66, R88 ;  /* 0x00000058420d7220 */ /* 0x002fe20000400000 */
[----:B------:R-:W-:Y:S01]  /*62a0*/  F2FP.TF32.F32.PACK_B R71, R71 ;  /* 0x00000047ff47723e */ /* 0x000fe200024050ff */
[----:B------:R0:W-:Y:S01]  /*62b0*/  @P4 STG.E desc[UR36][R6.64+0x120], R5 ;  /* 0x0001200506004986 */ /* 0x0001e2000c101924 */
[----:B------:R-:W-:Y:S02]  /*62c0*/  F2FP.TF32.F32.PACK_B R73, R73 ;  /* 0x00000049ff49723e */ /* 0x000fe400024050ff */
[----:B------:R-:W-:Y:S01]  /*62d0*/  F2FP.TF32.F32.PACK_B R13, R13 ;  /* 0x0000000dff0d723e */ /* 0x000fe200024050ff */
[----:B------:R-:W-:Y:S01]  /*62e0*/  @P1 STG.E desc[UR36][R6.64+0x124], R61 ;  /* 0x0001243d06001986 */ /* 0x000fe2000c101924 */
[----:B------:R-:W-:-:S02]  /*62f0*/  ISETP.GT.AND P1, PT, R4, 0x50, PT ;  /* 0x000000500400780c */ /* 0x000fc40003f24270 */
[----:B------:R-:W-:Y:S01]  /*6300*/  F2FP.TF32.F32.PACK_B R75, R75 ;  /* 0x0000004bff4b723e */ /* 0x000fe200024050ff */
[----:B------:R1:W-:Y:S01]  /*6310*/  @P2 STG.E desc[UR36][R8.64+0x120], R11 ;  /* 0x0001200b08002986 */ /* 0x0003e2000c101924 */
[C---:B------:R-:W-:Y:S02]  /*6320*/  ISETP.GT.AND P4, PT, R3.reuse, RZ, P1 ;  /* 0x000000ff0300720c */ /* 0x040fe40000f84270 */
[C---:B------:R-:W-:Y:S01]  /*6330*/  ISETP.GT.AND P2, PT, R3.reuse, RZ, P0 ;  /* 0x000000ff0300720c */ /* 0x040fe20000744270 */
[----:B0-----:R-:W-:Y:S01]  /*6340*/  FMUL R5, R64, R88 ;  /* 0x0000005840057220 */ /* 0x001fe20000400000 */
[C---:B------:R-:W-:Y:S01]  /*6350*/  ISETP.GT.AND P1, PT, R3.reuse, 0x8, P1 ;  /* 0x000000080300780c */ /* 0x040fe20000f24270 */
[----:B------:R-:W-:Y:S01]  /*6360*/  @P3 STG.E desc[UR36][R8.64+0x124], R63 ;  /* 0x0001243f08003986 */ /* 0x000fe2000c101924 */
[----:B------:R-:W-:Y:S02]  /*6370*/  ISETP.GT.AND P3, PT, R3, 0x8, P0 ;  /* 0x000000080300780c */ /* 0x000fe40000764270 */
[----:B------:R-:W-:-:S02]  /*6380*/  F2FP.TF32.F32.PACK_B R5, R5 ;  /* 0x00000005ff05723e */ /* 0x000fc400024050ff */
[----:B------:R-:W-:Y:S01]  /*6390*/  ISETP.GT.AND P0, PT, R4, 0x59, PT ;  /* 0x000000590400780c */ /* 0x000fe20003f04270 */
[----:B-1----:R-:W-:Y:S01]  /*63a0*/  FMUL R11, R70, R88 ;  /* 0x00000058460b7220 */ /* 0x002fe20000400000 */
[----:B------:R-:W-:Y:S01]  /*63b0*/  F2FP.TF32.F32.PACK_B R77, R77 ;  /* 0x0000004dff4d723e */ /* 0x000fe200024050ff */
[----:B------:R0:W-:Y:S01]  /*63c0*/  @P4 STG.E desc[UR36][R6.64+0x140], R5 ;  /* 0x0001400506004986 */ /* 0x0001e2000c101924 */
[----:B------:R-:W-:Y:S02]  /*63d0*/  F2FP.TF32.F32.PACK_B R79, R79 ;  /* 0x0000004fff4f723e */ /* 0x000fe400024050ff */
[----:B------:R-:W-:Y:S01]  /*63e0*/  F2FP.TF32.F32.PACK_B R11, R11 ;  /* 0x0000000bff0b723e */ /* 0x000fe200024050ff */
[----:B------:R-:W-:Y:S01]  /*63f0*/  @P2 STG.E desc[UR36][R6.64+0x144], R65 ;  /* 0x0001444106002986 */ /* 0x000fe2000c101924 */
[----:B------:R-:W-:Y:S02]  /*6400*/  ISETP.GT.AND P2, PT, R4, 0x58, PT ;  /* 0x000000580400780c */ /* 0x000fe40003f44270 */
[----:B------:R-:W-:Y:S01]  /*6410*/  F2FP.TF32.F32.PACK_B R81, R81 ;  /* 0x00000051ff51723e */ /* 0x000fe200024050ff */
[----:B------:R1:W-:Y:S01]  /*6420*/  @P1 STG.E desc[UR36][R8.64+0x140], R13 ;  /* 0x0001400d08001986 */ /* 0x0003e2000c101924 */
[----:B------:R-:W-:-:S02]  /*6430*/  ISETP.GT.AND P4, PT, R3, RZ, P2 ;  /* 0x000000ff0300720c */ /* 0x000fc40001784270 */
[C---:B------:R-:W-:Y:S01]  /*6440*/  ISETP.GT.AND P1, PT, R3.reuse, RZ, P0 ;  /* 0x000000ff0300720c */ /* 0x040fe20000724270 */
[-C--:B0-----:R-:W-:Y:S01]  /*6450*/  FMUL R5, R68, R88.reuse ;  /* 0x0000005844057220 */ /* 0x081fe20000400000 */
[C---:B------:R-:W-:Y:S01]  /*6460*/  ISETP.GT.AND P2, PT, R3.reuse, 0x8, P2 ;  /* 0x000000080300780c */ /* 0x040fe20001744270 */
[----:B------:R-:W-:Y:S01]  /*6470*/  @P3 STG.E desc[UR36][R8.64+0x144], R67 ;  /* 0x0001444308003986 */ /* 0x000fe2000c101924 */
[----:B------:R-:W-:Y:S02]  /*6480*/  ISETP.GT.AND P3, PT, R3, 0x8, P0 ;  /* 0x000000080300780c */ /* 0x000fe40000764270 */
[----:B------:R-:W-:Y:S02]  /*6490*/  F2FP.TF32.F32.PACK_B R5, R5 ;  /* 0x00000005ff05723e */ /* 0x000fe400024050ff */
[----:B------:R-:W-:Y:S01]  /*64a0*/  ISETP.GT.AND P0, PT, R4, 0x61, PT ;  /* 0x000000610400780c */ /* 0x000fe20003f04270 */
[----:B-1----:R-:W-:Y:S01]  /*64b0*/  FMUL R13, R74, R88 ;  /* 0x000000584a0d7220 */ /* 0x002fe20000400000 */
[----:B------:R-:W-:Y:S01]  /*64c0*/  F2FP.TF32.F32.PACK_B R15, R15 ;  /* 0x0000000fff0f723e */ /* 0x000fe200024050ff */
[----:B------:R0:W-:Y:S01]  /*64d0*/  @P4 STG.E desc[UR36][R6.64+0x160], R5 ;  /* 0x0001600506004986 */ /* 0x0001e2000c101924 */
[----:B------:R-:W-:-:S02]  /*64e0*/  F2FP.TF32.F32.PACK_B R83, R83 ;  /* 0x00000053ff53723e */ /* 0x000fc400024050ff */
        /* <DEDUP_REMOVED lines=15> */
[----:B------:R0:W-:Y:S03]  /*65e0*/  @P4 STG.E desc[UR36][R6.64+0x180], R5 ;  /* 0x0001800506004986 */ /* 0x0001e6000c101924 */
[----:B------:R-:W-:Y:S01]  /*65f0*/  F2FP.TF32.F32.PACK_B R11, R11 ;  /* 0x0000000bff0b723e */ /* 0x000fe200024050ff */
[----:B------:R-:W-:Y:S01]  /*6600*/  @P2 STG.E desc[UR36][R6.64+0x184], R73 ;  /* 0x0001844906002986 */ /* 0x000fe2000c101924 */
[----:B------:R-:W-:-:S03]  /*6610*/  ISETP.GT.AND P2, PT, R4, 0x68, PT ;  /* 0x000000680400780c */ /* 0x000fc60003f44270 */
[----:B------:R1:W-:Y:S01]  /*6620*/  @P1 STG.E desc[UR36][R8.64+0x180], R13 ;  /* 0x0001800d08001986 */ /* 0x0003e2000c101924 */
[C---:B------:R-:W-:Y:S02]  /*6630*/  ISETP.GT.AND P4, PT, R3.reuse, RZ, P2 ;  /* 0x000000ff0300720c */ /* 0x040fe40001784270 */
[C---:B------:R-:W-:Y:S01]  /*6640*/  ISETP.GT.AND P1, PT, R3.reuse, RZ, P0 ;  /* 0x000000ff0300720c */ /* 0x040fe20000724270 */
[-C--:B0-----:R-:W-:Y:S01]  /*6650*/  FMUL R5, R76, R88.reuse ;  /* 0x000000584c057220 */ /* 0x081fe20000400000 */
[C---:B------:R-:W-:Y:S01]  /*6660*/  ISETP.GT.AND P2, PT, R3.reuse, 0x8, P2 ;  /* 0x000000080300780c */ /* 0x040fe20001744270 */
[----:B------:R-:W-:Y:S01]  /*6670*/  @P3 STG.E desc[UR36][R8.64+0x184], R75 ;  /* 0x0001844b08003986 */ /* 0x000fe2000c101924 */
[----:B------:R-:W-:Y:S02]  /*6680*/  ISETP.GT.AND P3, PT, R4, 0x71, PT ;  /* 0x000000710400780c */ /* 0x000fe40003f64270 */
[----:B------:R-:W-:Y:S02]  /*6690*/  F2FP.TF32.F32.PACK_B R5, R5 ;  /* 0x00000005ff05723e */ /* 0x000fe400024050ff */
[----:B------:R-:W-:Y:S01]  /*66a0*/  ISETP.GT.AND P0, PT, R3, 0x8, P0 ;  /* 0x000000080300780c */ /* 0x000fe20000704270 */
[----:B-1----:R-:W-:-:S02]  /*66b0*/  FMUL R13, R80, R88 ;  /* 0x00000058500d7220 */ /* 0x002fc40000400000 */
[----:B------:R-:W-:Y:S03]  /*66c0*/  @P4 STG.E desc[UR36][R6.64+0x1a0], R5 ;  /* 0x0001a00506004986 */ /* 0x000fe6000c101924 */
[----:B------:R-:W-:Y:S01]  /*66d0*/  F2FP.TF32.F32.PACK_B R13, R13 ;  /* 0x0000000dff0d723e */ /* 0x000fe200024050ff */
[----:B------:R-:W-:Y:S01]  /*66e0*/  @P1 STG.E desc[UR36][R6.64+0x1a4], R77 ;  /* 0x0001a44d06001986 */ /* 0x000fe2000c101924 */
[----:B------:R-:W-:-:S03]  /*66f0*/  ISETP.GT.AND P1, PT, R4, 0x70, PT ;  /* 0x000000700400780c */ /* 0x000fc60003f24270 */
[----:B------:R0:W-:Y:S01]  /*6700*/  @P2 STG.E desc[UR36][R8.64+0x1a0], R11 ;  /* 0x0001a00b08002986 */ /* 0x0001e2000c101924 */
[C---:B------:R-:W-:Y:S02]  /*6710*/  ISETP.GT.AND P4, PT, R3.reuse, RZ, P1 ;  /* 0x000000ff0300720c */ /* 0x040fe40000f84270 */
[C---:B------:R-:W-:Y:S01]  /*6720*/  ISETP.GT.AND P2, PT, R3.reuse, RZ, P3 ;  /* 0x000000ff0300720c */ /* 0x040fe20001f44270 */
[----:B------:R-:W-:Y:S01]  /*6730*/  @P0 STG.E desc[UR36][R8.64+0x1a4], R79 ;  /* 0x0001a44f08000986 */ /* 0x000fe2000c101924 */
[C---:B------:R-:W-:Y:S02]  /*6740*/  ISETP.GT.AND P1, PT, R3.reuse, 0x8, P1 ;  /* 0x000000080300780c */ /* 0x040fe40000f24270 */
[----:B------:R-:W-:Y:S02]  /*6750*/  ISETP.GT.AND P0, PT, R4, 0x78, PT ;  /* 0x000000780400780c */ /* 0x000fe40003f04270 */
[----:B------:R-:W-:Y:S01]  /*6760*/  ISETP.GT.AND P3, PT, R3, 0x8, P3 ;  /* 0x000000080300780c */ /* 0x000fe20001f64270 */
[----:B0-----:R-:W-:-:S04]  /*6770*/  FMUL R11, R86, R88 ;  /* 0x00000058560b7220 */ /* 0x001fc80000400000 */
[----:B------:R-:W-:Y:S01]  /*6780*/  @P4 STG.E desc[UR36][R6.64+0x1c0], R13 ;  /* 0x0001c00d06004986 */ /* 0x000fe2000c101924 */
[----:B------:R-:W-:Y:S01]  /*6790*/  ISETP.GT.AND P4, PT, R4, 0x79, PT ;  /* 0x000000790400780c */ /* 0x000fe20003f84270 */
[----:B------:R-:W-:Y:S01]  /*67a0*/  @P2 IMAD.MOV.U32 R4, RZ, RZ, R6 ;  /* 0x000000ffff042224 */ /* 0x000fe200078e0006 */
[----:B------:R-:W-:Y:S01]  /*67b0*/  F2FP.TF32.F32.PACK_B R11, R11 ;  /* 0x0000000bff0b723e */ /* 0x000fe200024050ff */
[----:B------:R-:W-:-:S05]  /*67c0*/  @P2 IMAD.MOV.U32 R5, RZ, RZ, R7 ;  /* 0x000000ffff052224 */ /* 0x000fca00078e0007 */
[----:B------:R0:W-:Y:S01]  /*67d0*/  @P2 STG.E desc[UR36][R4.64+0x1c4], R81 ;  /* 0x0001c45104002986 */ /* 0x0001e2000c101924 */
[C---:B------:R-:W-:Y:S02]  /*67e0*/  ISETP.GT.AND P2, PT, R3.reuse, RZ, P4 ;  /* 0x000000ff0300720c */ /* 0x040fe40002744270 */
[----:B------:R-:W-:Y:S01]  /*67f0*/  ISETP.GT.AND P4, PT, R3, 0x8, P4 ;  /* 0x000000080300780c */ /* 0x000fe20002784270 */
[----:B0-----:R-:W-:Y:S02]  /*6800*/  @P1 IMAD.MOV.U32 R4, RZ, RZ, R8 ;  /* 0x000000ffff041224 */ /* 0x001fe400078e0008 */
[----:B------:R-:W-:-:S05]  /*6810*/  @P1 IMAD.MOV.U32 R5, RZ, RZ, R9 ;  /* 0x000000ffff051224 */ /* 0x000fca00078e0009 */
[----:B------:R0:W-:Y:S01]  /*6820*/  @P1 STG.E desc[UR36][R4.64+0x1c0], R15 ;  /* 0x0001c00f04001986 */ /* 0x0001e2000c101924 */
[C---:B------:R-:W-:Y:S02]  /*6830*/  ISETP.GT.AND P1, PT, R3.reuse, RZ, P0 ;  /* 0x000000ff0300720c */ /* 0x040fe40000724270 */
[----:B------:R-:W-:Y:S01]  /*6840*/  ISETP.GT.AND P0, PT, R3, 0x8, P0 ;  /* 0x000000080300780c */ /* 0x000fe20000704270 */
[----:B------:R-:W-:-:S05]  /*6850*/  FMUL R3, R84, R88 ;  /* 0x0000005854037220 */ /* 0x000fca0000400000 */
[----:B------:R-:W-:Y:S01]  /*6860*/  F2FP.TF32.F32.PACK_B R3, R3 ;  /* 0x00000003ff03723e */ /* 0x000fe200024050ff */
[----:B0-----:R-:W-:Y:S02]  /*6870*/  @P3 IMAD.MOV.U32 R4, RZ, RZ, R8 ;  /* 0x000000ffff043224 */ /* 0x001fe400078e0008 */
[----:B------:R-:W-:-:S05]  /*6880*/  @P3 IMAD.MOV.U32 R5, RZ, RZ, R9 ;  /* 0x000000ffff053224 */ /* 0x000fca00078e0009 */
[----:B------:R0:W-:Y:S02]  /*6890*/  @P3 STG.E desc[UR36][R4.64+0x1c4], R83 ;  /* 0x0001c45304003986 */ /* 0x0001e4000c101924 */
[----:B0-----:R-:W-:Y:S02]  /*68a0*/  @P1 IMAD.MOV.U32 R4, RZ, RZ, R6 ;  /* 0x000000ffff041224 */ /* 0x001fe400078e0006 */
[----:B------:R-:W-:-:S05]  /*68b0*/  @P1 IMAD.MOV.U32 R5, RZ, RZ, R7 ;  /* 0x000000ffff051224 */ /* 0x000fca00078e0007 */
[----:B------:R0:W-:Y:S04]  /*68c0*/  @P1 STG.E desc[UR36][R4.64+0x1e0], R3 ;  /* 0x0001e00304001986 */ /* 0x0001e8000c101924 */
[----:B------:R1:W-:Y:S01]  /*68d0*/  @P2 STG.E desc[UR36][R6.64+0x1e4], R85 ;  /* 0x0001e45506002986 */ /* 0x0003e2000c101924 */
[----:B0-----:R-:W-:Y:S02]  /*68e0*/  @P0 IMAD.MOV.U32 R4, RZ, RZ, R8 ;  /* 0x000000ffff040224 */ /* 0x001fe400078e0008 */
[----:B------:R-:W-:-:S05]  /*68f0*/  @P0 IMAD.MOV.U32 R5, RZ, RZ, R9 ;  /* 0x000000ffff050224 */ /* 0x000fca00078e0009 */
[----:B------:R1:W-:Y:S04]  /*6900*/  @P0 STG.E desc[UR36][R4.64+0x1e0], R11 ;  /* 0x0001e00b04000986 */ /* 0x0003e8000c101924 */
[----:B------:R1:W-:Y:S02]  /*6910*/  @P4 STG.E desc[UR36][R8.64+0x1e4], R87 ;  /* 0x0001e45708004986 */ /* 0x0003e4000c101924 */
.L_x_165:
[----:B------:R-:W-:Y:S05]  /*6920*/  BSYNC B0 ;  /* 0x0000000000007941 */ /* 0x000fea0003800000 */
.L_x_39:
[----:B------:R-:W-:Y:S01]  /*6930*/  IADD3 R16, P0, R16, UR54, RZ ;  /* 0x0000003610107c10 */ /* 0x000fe2000ff1e0ff */
[----:B------:R-:W-:Y:S01]  /*6940*/  ULDC.64 UR4, c[0x0][0x650] ;  /* 0x0001940000047ab9 */ /* 0x000fe20000000a00 */
[----:B------:R-:W-:Y:S01]  /*6950*/  PRMT R3, RZ, 0x7610, R3 ;  /* 0x00007610ff037816 */ /* 0x000fe20000000003 */
[----:B------:R-:W-:Y:S01]  /*6960*/  IMAD.MOV.U32 R104, RZ, RZ, -0x1 ;  /* 0xffffffffff687424 */ /* 0x000fe200078e00ff */
[----:B------:R-:W-:Y:S01]  /*6970*/  IADD3.X R17, R17, UR45, RZ, P0, !PT ;  /* 0x0000002d11117c10 */ /* 0x000fe200087fe4ff */
[----:B------:R-:W-:Y:S01]  /*6980*/  IMAD.MOV.U32 R89, RZ, RZ, -0x1 ;  /* 0xffffffffff597424 */ /* 0x000fe200078e00ff */
[----:B------:R-:W-:-:S04]  /*6990*/  ISETP.GE.U32.AND P0, PT, R16, UR4, PT ;  /* 0x0000000410007c0c */ /* 0x000fc8000bf06070 */
[----:B------:R-:W-:-:S13]  /*69a0*/  ISETP.GE.U32.AND.EX P0, PT, R17, UR5, PT, P0 ;  /* 0x0000000511007c0c */ /* 0x000fda000bf06100 */
[----:B------:R-:W-:Y:S05]  /*69b0*/  @P0 BRA `(.L_x_166) ;  /* 0x00000004004c0947 */ /* 0x000fea0003800000 */
[----:B012---:R-:W0:Y:S01]  /*69c0*/  LDC.64 R10, c[0x0][0x628] ;  /* 0x00018a00ff0a7b82 */ /* 0x007e220000000a00 */
[----:B----4-:R-:W1:Y:S01]  /*69d0*/  S2R R12, SR_CTAID.X ;  /* 0x00000000000c7919 */ /* 0x010e620000002500 */
[----:B---3--:R-:W-:Y:S02]  /*69e0*/  IMAD.MOV.U32 R8, RZ, RZ, R16 ;  /* 0x000000ffff087224 */ /* 0x008fe400078e0010 */
[----:B------:R-:W-:Y:S01]  /*69f0*/  IMAD.MOV.U32 R9, RZ, RZ, R17 ;  /* 0x000000ffff097224 */ /* 0x000fe200078e0011 */
[----:B------:R-:W2:Y:S03]  /*6a00*/  S2R R20, SR_CTAID.Y ;  /* 0x0000000000147919 */ /* 0x000ea60000002600 */
[----:B------:R-:W3:Y:S08]  /*6a10*/  LDC R0, c[0x0][0x630] ;  /* 0x00018c00ff007b82 */ /* 0x000ef00000000800 */
[----:B------:R-:W4:Y:S01]  /*6a20*/  LDC.64 R14, c[0x0][0x620] ;  /* 0x00018800ff0e7b82 */ /* 0x000f220000000a00 */
[----:B0-----:R-:W-:-:S04]  /*6a30*/  ISETP.NE.U32.AND P0, PT, R10, RZ, PT ;  /* 0x000000ff0a00720c */ /* 0x001fc80003f05070 */
[----:B------:R-:W-:-:S13]  /*6a40*/  ISETP.NE.AND.EX P0, PT, R11, RZ, PT, P0 ;  /* 0x000000ff0b00720c */ /* 0x000fda0003f05300 */
[----:B-1234-:R-:W-:Y:S05]  /*6a50*/  @!P0 BRA `(.L_x_167) ;  /* 0x0000000000288947 */ /* 0x01efea0003800000 */
        /* <DEDUP_REMOVED lines=10> */
.L_x_167:
[-CC-:B------:R-:W-:Y:S01]  /*6b00*/  SHF.R.U64 R89, R8, R0.reuse, R9.reuse ;  /* 0x0000000008597219 */ /* 0x180fe20000001209 */
[----:B------:R-:W0:Y:S01]  /*6b10*/  LDC.64 R24, c[0x0][0x640] ;  /* 0x00019000ff187b82 */ /* 0x000e220000000a00 */
[----:B------:R-:W-:Y:S01]  /*6b20*/  SHF.R.U32.HI R0, RZ, R0, R9 ;  /* 0x00000000ff007219 */ /* 0x000fe20000011609 */
[----:B------:R-:W-:Y:S01]  /*6b30*/  ULDC UR4, c[0x0][0x150] ;  /* 0x0000540000047ab9 */ /* 0x000fe20000000800 */
[----:B------:R-:W-:Y:S02]  /*6b40*/  IADD3 R3, P0, RZ, -R89, RZ ;  /* 0x80000059ff037210 */ /* 0x000fe40007f1e0ff */
[----:B------:R-:W-:-:S03]  /*6b50*/  I2FP.F32.U32 R7, R12 ;  /* 0x0000000c00077245 */ /* 0x000fc60000201000 */
[----:B------:R-:W1:Y:S01]  /*6b60*/  LDC R6, c[0x0][0x618] ;  /* 0x00018600ff067b82 */ /* 0x000e620000000800 */
[----:B------:R-:W-:Y:S02]  /*6b70*/  IMAD.X R5, RZ, RZ, ~R0, P0 ;  /* 0x000000ffff057224 */ /* 0x000fe400000e0e00 */
[----:B------:R-:W-:Y:S01]  /*6b80*/  FMUL R7, R7, UR4 ;  /* 0x0000000407077c20 */ /* 0x000fe20008400000 */
[----:B------:R-:W-:Y:S01]  /*6b90*/  ULDC UR4, c[0x0][0x154] ;  /* 0x0000550000047ab9 */ /* 0x000fe20000000800 */
[-C--:B------:R-:W-:Y:S02]  /*6ba0*/  IMAD R0, R5, R14.reuse, RZ ;  /* 0x0000000e05007224 */ /* 0x080fe400078e02ff */
[C---:B------:R-:W-:Y:S01]  /*6bb0*/  IMAD.WIDE.U32 R4, R3.reuse, R14, R16 ;  /* 0x0000000e03047225 */ /* 0x040fe200078e0010 */
[----:B------:R-:W2:Y:S01]  /*6bc0*/  LDC R11, c[0x0][0x608] ;  /* 0x00018200ff0b7b82 */ /* 0x000ea20000000800 */
[----:B------:R-:W3:Y:S02]  /*6bd0*/  F2I.U32.TRUNC.NTZ R7, R7 ;  /* 0x0000000700077305 */ /* 0x000ee4000020f000 */
[----:B------:R-:W-:-:S04]  /*6be0*/  IMAD R3, R3, R15, R0 ;  /* 0x0000000f03037224 */ /* 0x000fc800078e0200 */
[----:B------:R-:W-:Y:S01]  /*6bf0*/  IMAD.IADD R3, R5, 0x1, R3 ;  /* 0x0000000105037824 */ /* 0x000fe200078e0203 */
[----:B------:R-:W4:Y:S01]  /*6c00*/  LDC R8, c[0x0][0x658] ;  /* 0x00019600ff087b82 */ /* 0x000f220000000800 */
[----:B------:R-:W-:Y:S02]  /*6c10*/  I2FP.F32.U32 R5, R20 ;  /* 0x0000001400057245 */ /* 0x000fe40000201000 */
[----:B0-----:R-:W-:-:S04]  /*6c20*/  ISETP.NE.U32.AND P0, PT, R24, RZ, PT ;  /* 0x000000ff1800720c */ /* 0x001fc80003f05070 */
[----:B------:R-:W-:Y:S01]  /*6c30*/  ISETP.NE.AND.EX P0, PT, R25, RZ, PT, P0 ;  /* 0x000000ff1900720c */ /* 0x000fe20003f05300 */
[----:B------:R-:W0:Y:S01]  /*6c40*/  LDC R9, c[0x0][0x144] ;  /* 0x00005100ff097b82 */ /* 0x000e220000000800 */
[-C--:B-1----:R-:W-:Y:S01]  /*6c50*/  SHF.R.U64 R13, R4, R6.reuse, R3 ;  /* 0x00000006040d7219 */ /* 0x082fe20000001203 */
[----:B---3--:R-:W-:Y:S01]  /*6c60*/  IMAD.MOV R7, RZ, RZ, -R7 ;  /* 0x000000ffff077224 */ /* 0x008fe200078e0a07 */
[----:B------:R-:W-:Y:S01]  /*6c70*/  SHF.R.U32.HI R0, RZ, R6, R3 ;  /* 0x00000006ff007219 */ /* 0x000fe20000011603 */
[----:B------:R-:W-:-:S04]  /*6c80*/  FMUL R6, R5, UR4 ;  /* 0x0000000405067c20 */ /* 0x000fc80008400000 */
[----:B------:R-:W1:Y:S01]  /*6c90*/  LDC R21, c[0x0][0x148] ;  /* 0x00005200ff157b82 */ /* 0x000e620000000800 */
[----:B------:R3:W0:Y:S01]  /*6ca0*/  F2I.U32.TRUNC.NTZ R14, R6 ;  /* 0x00000006000e7305 */ /* 0x000622000020f000 */
[-CC-:B--2---:R-:W-:Y:S02]  /*6cb0*/  SHF.R.U64 R10, R13, R11.reuse, R0.reuse ;  /* 0x0000000b0d0a7219 */ /* 0x184fe40000001200 */
[----:B------:R-:W-:-:S04]  /*6cc0*/  SHF.R.U32.HI R3, RZ, R11, R0 ;  /* 0x0000000bff037219 */ /* 0x000fc80000011600 */
[----:B-----5:R-:W2:Y:S01]  /*6cd0*/  LDC R22, c[0x0][0x648] ;  /* 0x00019200ff167b82 */ /* 0x020ea20000000800 */
[-CC-:B----4-:R-:W-:Y:S02]  /*6ce0*/  SHF.R.U64 R15, R10, R8.reuse, R3.reuse ;  /* 0x000000080a0f7219 */ /* 0x190fe40000001203 */
[----:B------:R-:W-:-:S03]  /*6cf0*/  SHF.R.U32.HI R5, RZ, R8, R3 ;  /* 0x00000008ff057219 */ /* 0x000fc60000011603 */
[----:B------:R-:W-:Y:S02]  /*6d00*/  IMAD.MOV.U32 R4, RZ, RZ, R15 ;  /* 0x000000ffff047224 */ /* 0x000fe400078e000f */
[----:B------:R-:W4:Y:S01]  /*6d10*/  LDC R26, c[0x0][0x638] ;  /* 0x00018e00ff1a7b82 */ /* 0x000f220000000800 */
[----:B0-----:R-:W-:-:S07]  /*6d20*/  IMAD R23, R9, R7, R12 ;  /* 0x0000000709177224 */ /* 0x001fce00078e020c */
[----:B------:R-:W0:Y:S08]  /*6d30*/  LDC R27, c[0x0][0x610] ;  /* 0x00018400ff1b7b82 */ /* 0x000e300000000800 */
[----:B------:R-:W0:Y:S01]  /*6d40*/  LDC R28, c[0x0][0x600] ;  /* 0x00018000ff1c7b82 */ /* 0x000e220000000800 */
[----:B-1-3--:R-:W-:Y:S05]  /*6d50*/  @!P0 BRA `(.L_x_168) ;  /* 0x0000000000288947 */ /* 0x00afea0003800000 */
[----:B------:R-:W1:Y:S02]  /*6d60*/  LDC R0, c[0x0][0x64c] ;  /* 0x00019300ff007b82 */ /* 0x000e640000000800 */
[----:B-1----:R-:W-:-:S05]  /*6d70*/  IADD3 R3, P0, R15, R0, RZ ;  /* 0x000000000f037210 */ /* 0x002fca0007f1e0ff */
        /* <DEDUP_REMOVED lines=8> */
.L_x_168:
[----:B------:R-:W-:Y:S01]  /*6e00*/  ISETP.NE.AND P0, PT, R2, 0x1, PT ;  /* 0x000000010200780c */ /* 0x000fe20003f05270 */
[----:B------:R-:W-:Y:S01]  /*6e10*/  IMAD.MOV R14, RZ, RZ, -R14 ;  /* 0x000000ffff0e7224 */ /* 0x000fe200078e0a0e */
[----:B--2---:R-:W-:Y:S02]  /*6e20*/  SHF.R.U64 R0, R4, R22, R5 ;  /* 0x0000001604007219 */ /* 0x004fe40000001205 */
[----:B------:R-:W-:Y:S02]  /*6e30*/  LOP3.LUT R3, R10, R101, RZ, 0xc0, !PT ;  /* 0x000000650a037212 */ /* 0x000fe400078ec0ff */
[----:B------:R-:W-:Y:S01]  /*6e40*/  LOP3.LUT R6, R13, R100, RZ, 0xc0, !PT ;  /* 0x000000640d067212 */ /* 0x000fe200078ec0ff */
[----:B------:R-:W-:Y:S02]  /*6e50*/  IMAD.MOV R4, RZ, RZ, -R0 ;  /* 0x000000ffff047224 */ /* 0x000fe400078e0a00 */
[----:B------:R-:W-:Y:S02]  /*6e60*/  IMAD R0, R96, R0, R3 ;  /* 0x0000000060007224 */ /* 0x000fe400078e0203 */
[----:B----4-:R-:W-:-:S02]  /*6e70*/  IMAD R3, R4, R26, R15 ;  /* 0x0000001a04037224 */ /* 0x010fc400078e020f */
[----:B------:R-:W-:Y:S02]  /*6e80*/  @P0 IMAD R23, R21, R14, R20 ;  /* 0x0000000e15170224 */ /* 0x000fe400078e0214 */
[----:B0-----:R-:W-:Y:S02]  /*6e90*/  IMAD R5, R3, R28, R6 ;  /* 0x0000001c03057224 */ /* 0x001fe400078e0206 */
[----:B------:R-:W-:Y:S02]  /*6ea0*/  IMAD R0, R0, R27, R23 ;  /* 0x0000001b00007224 */ /* 0x000fe400078e0217 */
[----:B------:R-:W-:-:S03]  /*6eb0*/  IMAD.MOV.U32 R4, RZ, RZ, 0x1 ;  /* 0x00000001ff047424 */ /* 0x000fc600078e00ff */
[----:B------:R-:W-:Y:S02]  /*6ec0*/  SEL R104, R5, R0, !P0 ;  /* 0x0000000005687207 */ /* 0x000fe40004000000 */
[----:B------:R-:W-:Y:S02]  /*6ed0*/  PRMT R3, R4, 0x7610, R3 ;  /* 0x0000761004037816 */ /* 0x000fe40000000003 */
[----:B------:R-:W-:-:S07]  /*6ee0*/  SEL R0, R0, R5, !P0 ;  /* 0x0000000500007207 */ /* 0x000fce0004000000 */
.L_x_166:
[----:B------:R-:W-:Y:S01]  /*6ef0*/  UIMAD.WIDE.U32 UR4, UR39, 0x24924925, URZ ;  /* 0x24924925270478a5 */ /* 0x000fe2000f8e003f */
[----:B------:R-:W-:Y:S01]  /*6f00*/  LOP3.LUT P0, RZ, R3, 0xff, RZ, 0xc0, !PT ;  /* 0x000000ff03ff7812 */ /* 0x000fe2000780c0ff */
[----:B------:R-:W-:Y:S02]  /*6f10*/  IMAD.MOV.U32 R103, RZ, RZ, R0 ;  /* 0x000000ffff677224 */ /* 0x000fe400078e0000 */
[----:B------:R-:W-:-:S04]  /*6f20*/  UIADD3 UR4, UR39, -UR5, URZ ;  /* 0x8000000527047290 */ /* 0x000fc8000fffe03f */
[----:B------:R-:W-:-:S04]  /*6f30*/  ULEA.HI UR4, UR4, UR5, URZ, 0x1f ;  /* 0x0000000504047291 */ /* 0x000fc8000f8ff83f */
[----:B------:R-:W-:-:S04]  /*6f40*/  USHF.R.U32.HI UR4, URZ, 0x2, UR4 ;  /* 0x000000023f047899 */ /* 0x000fc80008011604 */
[----:B------:R-:W-:Y:S01]  /*6f50*/  UIMAD UR39, UR4, -0x7, UR39 ;  /* 0xfffffff9042778a4 */ /* 0x000fe2000f8e0227 */
[----:B------:R-:W-:Y:S11]  /*6f60*/  @P0 BRA `(.L_x_169) ;  /* 0xffffffa000c80947 */ /* 0x000ff6000383ffff */
[----:B------:R-:W-:Y:S05]  /*6f70*/  EXIT ;  /* 0x000000000000794d */ /* 0x000fea0003800000 */
.L_x_3:
        /* <DEDUP_REMOVED lines=26> */
.L_x_171:
        /* <DEDUP_REMOVED lines=14> */
[----:B------:R-:W-:Y:S02]  /*7200*/  IMAD R5, R7, R23, R10 ;  /* 0x0000001707057224 */ /* 0x000fe400078e020a */
[----:B------:R-:W-:Y:S02]  /*7210*/  IMAD.MOV.U32 R10, RZ, RZ, 0x1 ;  /* 0x00000001ff0a7424 */ /* 0x000fe400078e00ff */
[----:B------:R-:W-:Y:S01]  /*7220*/  IMAD.IADD R5, R9, 0x1, R5 ;  /* 0x0000000109057824 */ /* 0x000fe200078e0205 */
[----:B------:R-:W4:Y:S04]  /*7230*/  LDC R20, c[0x0][0x608] ;  /* 0x00018200ff147b82 */ /* 0x000f280000000800 */
[----:B0-----:R-:W-:-:S02]  /*7240*/  SHF.R.U64 R12, R8, R14, R5 ;  /* 0x0000000e080c7219 */ /* 0x001fc40000001205 */
[----:B------:R-:W-:Y:S02]  /*7250*/  I2FP.F32.U32 R8, R6 ;  /* 0x0000000600087245 */ /* 0x000fe40000201000 */
[----:B------:R-:W0:Y:S01]  /*7260*/  LDC R23, c[0x0][0x658] ;  /* 0x00019600ff177b82 */ /* 0x000e220000000800 */
[----:B-1----:R-:W-:Y:S01]  /*7270*/  ISETP.NE.U32.AND P0, PT, R30, RZ, PT ;  /* 0x000000ff1e00720c */ /* 0x002fe20003f05070 */
[----:B---3--:R-:W-:Y:S02]  /*7280*/  IMAD.MOV R7, RZ, RZ, -R11 ;  /* 0x000000ffff077224 */ /* 0x008fe400078e0a0b */
[----:B------:R-:W-:Y:S01]  /*7290*/  FMUL R8, R8, UR4 ;  /* 0x0000000408087c20 */ /* 0x000fe20008400000 */
[----:B------:R-:W-:Y:S01]  /*72a0*/  SHF.R.U32.HI R5, RZ, R14, R5 ;  /* 0x0000000eff057219 */ /* 0x000fe20000011605 */
[----:B------:R-:W-:Y:S01]  /*72b0*/  IMAD.MOV.U32 R14, RZ, RZ, -0x1 ;  /* 0xffffffffff0e7424 */ /* 0x000fe200078e00ff */
[----:B------:R-:W-:Y:S01]  /*72c0*/  ISETP.NE.AND.EX P0, PT, R31, RZ, PT, P0 ;  /* 0x000000ff1f00720c */ /* 0x000fe20003f05300 */
[----:B------:R1:W3:Y:S01]  /*72d0*/  F2I.U32.TRUNC.NTZ R19, R8 ;  /* 0x0000000800137305 */ /* 0x0002e2000020f000 */
[----:B------:R-:W1:Y:S01]  /*72e0*/  LDC R21, c[0x0][0x148] ;  /* 0x00005200ff157b82 */ /* 0x000e620000000800 */
[----:B--2---:R-:W-:-:S07]  /*72f0*/  IMAD R24, R13, R7, R4 ;  /* 0x000000070d187224 */ /* 0x004fce00078e0204 */
[----:B------:R-:W2:Y:S01]  /*7300*/  LDC R22, c[0x0][0x600] ;  /* 0x00018000ff167b82 */ /* 0x000ea20000000800 */
[-CC-:B----4-:R-:W-:Y:S02]  /*7310*/  SHF.R.U64 R15, R12, R20.reuse, R5.reuse ;  /* 0x000000140c0f7219 */ /* 0x190fe40000001205 */
[----:B------:R-:W-:-:S05]  /*7320*/  SHF.R.U32.HI R4, RZ, R20, R5 ;  /* 0x00000014ff047219 */ /* 0x000fca0000011605 */
[----:B------:R-:W4:Y:S01]  /*7330*/  LDC R25, c[0x0][0x648] ;  /* 0x00019200ff197b82 */ /* 0x000f220000000800 */
[-C--:B0-----:R-:W-:Y:S02]  /*7340*/  SHF.L.U32 R7, R14, R23.reuse, RZ ;  /* 0x000000170e077219 */ /* 0x081fe400000006ff */
[-CC-:B------:R-:W-:Y:S02]  /*7350*/  SHF.R.U64 R14, R15, R23.reuse, R4.reuse ;  /* 0x000000170f0e7219 */ /* 0x180fe40000001204 */
[-C--:B------:R-:W-:Y:S02]  /*7360*/  SHF.R.U32.HI R5, RZ, R23.reuse, R4 ;  /* 0x00000017ff057219 */ /* 0x080fe40000011604 */
[----:B------:R-:W-:Y:S01]  /*7370*/  SHF.L.U32 R23, R10, R23, RZ ;  /* 0x000000170a177219 */ /* 0x000fe200000006ff */
[----:B------:R-:W0:Y:S01]  /*7380*/  LDC R27, c[0x0][0x638] ;  /* 0x00018e00ff1b7b82 */ /* 0x000e220000000800 */
[----:B------:R-:W-:Y:S01]  /*7390*/  LOP3.LUT R20, RZ, R7, RZ, 0x33, !PT ;  /* 0x00000007ff147212 */ /* 0x000fe200078e33ff */
[----:B------:R-:W-:-:S06]  /*73a0*/  IMAD.MOV.U32 R4, RZ, RZ, R14 ;  /* 0x000000ffff047224 */ /* 0x000fcc00078e000e */
        /* <DEDUP_REMOVED lines=12> */
.L_x_172:
[----:B------:R-:W-:Y:S01]  /*7470*/  ISETP.NE.AND P0, PT, R2, 0x1, PT ;  /* 0x000000010200780c */ /* 0x000fe20003f05270 */
[----:B--2---:R-:W-:Y:S01]  /*7480*/  VIADD R9, R22, 0xffffffff ;  /* 0xffffffff16097836 */ /* 0x004fe20000000000 */
[----:B----4-:R-:W-:Y:S01]  /*7490*/  SHF.R.U64 R5, R4, R25, R5 ;  /* 0x0000001904057219 */ /* 0x010fe20000001205 */
[----:B------:R-:W-:Y:S01]  /*74a0*/  IMAD.MOV R19, RZ, RZ, -R19 ;  /* 0x000000ffff137224 */ /* 0x000fe200078e0a13 */
[----:B------:R-:W-:-:S03]  /*74b0*/  LOP3.LUT R4, R15, R20, RZ, 0xc0, !PT ;  /* 0x000000140f047212 */ /* 0x000fc600078ec0ff */
[----:B------:R-:W-:Y:S02]  /*74c0*/  IMAD.MOV R7, RZ, RZ, -R5 ;  /* 0x000000ffff077224 */ /* 0x000fe400078e0a05 */
[----:B------:R-:W-:Y:S01]  /*74d0*/  IMAD R31, R23, R5, R4 ;  /* 0x00000005171f7224 */ /* 0x000fe200078e0204 */
[----:B------:R-:W-:Y:S01]  /*74e0*/  LOP3.LUT R5, R12, R9, RZ, 0xc0, !PT ;  /* 0x000000090c057212 */ /* 0x000fe200078ec0ff */
[----:B0-----:R-:W-:Y:S02]  /*74f0*/  IMAD R4, R7, R27, R14 ;  /* 0x0000001b07047224 */ /* 0x001fe400078e020e */
[----:B------:R-:W-:Y:S02]  /*7500*/  @P0 IMAD R24, R21, R19, R6 ;  /* 0x0000001315180224 */ /* 0x000fe400078e0206 */
[----:B------:R-:W-:Y:S02]  /*7510*/  IMAD R4, R4, R22, R5 ;  /* 0x0000001604047224 */ /* 0x000fe400078e0205 */
[----:B------:R-:W-:-:S02]  /*7520*/  IMAD R31, R31, R28, R24 ;  /* 0x0000001c1f1f7224 */ /* 0x000fc400078e0218 */
[----:B------:R-:W-:-:S03]  /*7530*/  IMAD.MOV.U32 R7, RZ, RZ, 0x1 ;  /* 0x00000001ff077424 */ /* 0x000fc600078e00ff */
[----:B------:R-:W-:Y:S02]  /*7540*/  SEL R30, R4, R31, !P0 ;  /* 0x0000001f041e7207 */ /* 0x000fe40004000000 */
[----:B------:R-:W-:-:S07]  /*7550*/  SEL R31, R31, R4, !P0 ;  /* 0x000000041f1f7207 */ /* 0x000fce0004000000 */
.L_x_170:
[----:B------:R-:W-:-:S08]  /*7560*/  NOP ;  /* 0x0000000000007918 */ /* 0x000fd00000000000 */
[----:B------:R-:W0:-:S00]  /*7570*/  USETMAXREG.DEALLOC.CTAPOOL 0x28 ;  /* 0x00000028000079c8 */ /* 0x000e0000080e0500 */
[----:B0-----:R-:W-:-:S13]  /*7580*/  ISETP.NE.AND P0, PT, R3, RZ, PT ;  /* 0x000000ff0300720c */ /* 0x001fda0003f05270 */
[----:B------:R-:W-:Y:S05]  /*7590*/  @P0 EXIT ;  /* 0x000000000000094d */ /* 0x000fea0003800000 */
[----:B------:R-:W-:Y:S01]  /*75a0*/  LOP3.LUT P0, RZ, R7, 0xff, RZ, 0xc0, !PT ;  /* 0x000000ff07ff7812 */ /* 0x000fe2000780c0ff */
[----:B------:R-:W-:Y:S02]  /*75b0*/  IMAD.MOV.U32 R28, RZ, RZ, 0x1 ;  /* 0x00000001ff1c7424 */ /* 0x000fe400078e00ff */
[----:B------:R-:W-:-:S10]  /*75c0*/  IMAD.MOV.U32 R27, RZ, RZ, RZ ;  /* 0x000000ffff1b7224 */ /* 0x000fd400078e00ff */
[----:B------:R-:W-:Y:S05]  /*75d0*/  @!P0 BRA `(.L_x_173) ;  /* 0x0000001000ec8947 */ /* 0x000fea0003800000 */
[----:B------:R-:W0:Y:S01]  /*75e0*/  LDC R3, c[0x0][0x28c] ;  /* 0x0000a300ff037b82 */ /* 0x000e220000000800 */
[----:B------:R-:W-:Y:S01]  /*75f0*/  ISETP.NE.AND P1, PT, R32, RZ, PT ;  /* 0x000000ff2000720c */ /* 0x000fe20003f25270 */
[----:B------:R-:W-:Y:S01]  /*7600*/  ULDC UR37, c[0x0][0x658] ;  /* 0x0001960000257ab9 */ /* 0x000fe20000000800 */
[----:B------:R-:W-:Y:S01]  /*7610*/  LOP3.LUT P0, RZ, R0, 0x1f, RZ, 0xc0, !PT ;  /* 0x0000001f00ff7812 */ /* 0x000fe2000780c0ff */
[----:B------:R-:W-:Y:S01]  /*7620*/  UMOV UR4, 0xffffffff ;  /* 0xffffffff00047882 */ /* 0x000fe20000000000 */
[----:B------:R-:W-:Y:S01]  /*7630*/  LOP3.LUT R26, R26, 0xfffffffe, RZ, 0xc0, !PT ;  /* 0xfffffffe1a1a7812 */ /* 0x000fe200078ec0ff */
[----:B------:R-:W-:Y:S01]  /*7640*/  BSSY B7, `(.L_x_173) ;  /* 0x0000134000077945 */ /* 0x000fe20003800000 */
[----:B------:R-:W-:Y:S01]  /*7650*/  ISETP.NE.OR P0, PT, R32, RZ, !P0 ;  /* 0x000000ff2000720c */ /* 0x000fe20004705670 */
[----:B------:R-:W-:Y:S01]  /*7660*/  USHF.L.U32 UR4, UR4, UR37, URZ ;  /* 0x0000002504047299 */ /* 0x000fe2000800063f */
[----:B------:R-:W-:Y:S01]  /*7670*/  IMAD.MOV.U32 R23, RZ, RZ, 0x1 ;  /* 0x00000001ff177424 */ /* 0x000fe200078e00ff */
[----:B------:R-:W-:Y:S01]  /*7680*/  LOP3.LUT R25, R18, 0x2, RZ, 0xfc, !PT ;  /* 0x0000000212197812 */ /* 0x000fe200078efcff */
[----:B------:R-:W-:Y:S01]  /*7690*/  IMAD.MOV.U32 R28, RZ, RZ, 0x1 ;  /* 0x00000001ff1c7424 */ /* 0x000fe200078e00ff */
[----:B------:R-:W-:Y:S01]  /*76a0*/  ULDC UR39, c[0x0][0x600] ;  /* 0x0001800000277ab9 */ /* 0x000fe20000000800 */
[----:B------:R-:W-:Y:S01]  /*76b0*/  IMAD.MOV.U32 R27, RZ, RZ, RZ ;  /* 0x000000ffff1b7224 */ /* 0x000fe200078e00ff */
[----:B------:R-:W-:Y:S01]  /*76c0*/  @P1 LOP3.LUT R26, R26, 0x1, RZ, 0xfc, !PT ;  /* 0x000000011a1a1812 */ /* 0x000fe200078efcff */
[----:B------:R-:W-:Y:S01]  /*76d0*/  UMOV UR5, 0x1 ;  /* 0x0000000100057882 */ /* 0x000fe20000000000 */
[----:B------:R-:W-:-:S02]  /*76e0*/  UIADD3 UR39, UR39, -0x1, URZ ;  /* 0xffffffff27277890 */ /* 0x000fc4000fffe03f */
[----:B------:R-:W-:Y:S01]  /*76f0*/  LOP3.LUT R26, R26, 0xfffffffb, RZ, 0xc0, !PT ;  /* 0xfffffffb1a1a7812 */ /* 0x000fe200078ec0ff */
[----:B------:R-:W-:Y:S02]  /*7700*/  USHF.L.U32 UR37, UR5, UR37, URZ ;  /* 0x0000002505257299 */ /* 0x000fe4000800063f */
[----:B------:R-:W-:Y:S01]  /*7710*/  ULOP3.LUT UR38, URZ, UR4, URZ, 0x33, !UPT ;  /* 0x000000043f267292 */ /* 0x000fe2000f8e333f */
[----:B------:R-:W-:Y:S01]  /*7720*/  @P0 LOP3.LUT R26, R26, 0x4, RZ, 0xfc, !PT ;  /* 0x000000041a1a0812 */ /* 0x000fe200078efcff */
[----:B------:R-:W-:Y:S01]  /*7730*/  ULDC.64 UR46, c[0x0][0x198] ;  /* 0x00006600002e7ab9 */ /* 0x000fe20000000a00 */
[----:B0-----:R-:W-:-:S05]  /*7740*/  VIADD R3, R3, 0x1f ;  /* 0x0000001f03037836 */ /* 0x001fca0000000000 */
[----:B------:R-:W-:-:S04]  /*7750*/  SHF.R.S32.HI R0, RZ, 0x1f, R3 ;  /* 0x0000001fff007819 */ /* 0x000fc80000011403 */
[----:B------:R-:W-:-:S04]  /*7760*/  LEA.HI R0, R0, R3, RZ, 0x5 ;  /* 0x0000000300007211 */ /* 0x000fc800078f28ff */
[----:B------:R-:W-:-:S05]  /*7770*/  SHF.R.S32.HI R24, RZ, 0x5, R0 ;  /* 0x00000005ff187819 */ /* 0x000fca0000011400 */
[----:B------:R-:W-:-:S07]  /*7780*/  VIADD R22, R24, 0x1 ;  /* 0x0000000118167836 */ /* 0x000fce0000000000 */
.L_x_187:
[----:B------:R-:W-:-:S03]  /*7790*/  UMOV UR4, 0xffffffff ;  /* 0xffffffff00047882 */ /* 0x000fc60000000000 */
[----:B------:R-:W-:Y:S05]  /*77a0*/  BRA.DIV UR4, `(.L_x_174) ;  /* 0x0000001a04007947 */ /* 0x000fea000b800000 */
[----:B------:R-:W-:-:S13]  /*77b0*/  ELECT P6, URZ, PT ;  /* 0x00000000003f782f */ /* 0x000fda00038c0000 */
.L_x_203:
[----:B------:R-:W-:Y:S04]  /*77c0*/  BSSY B6, `(.L_x_175) ;  /* 0x00000a8000067945 */ /* 0x000fe80003800000 */
[----:B------:R-:W-:Y:S05]  /*77d0*/  @!P6 BRA `(.L_x_176) ;  /* 0x000000080098e947 */ /* 0x000fea0003800000 */
[----:B------:R-:W0:Y:S01]  /*77e0*/  S2R R0, SR_CgaCtaId ;  /* 0x0000000000007919 */ /* 0x000e220000008800 */
[----:B------:R-:W-:-:S04]  /*77f0*/  MOV R19, 0x400 ;  /* 0x0000040000137802 */ /* 0x000fc80000000f00 */
[----:B0-----:R-:W-:-:S05]  /*7800*/  LEA R19, R0, R19, 0x18 ;  /* 0x0000001300137211 */ /* 0x001fca00078ec0ff */
[----:B------:R-:W-:-:S05]  /*7810*/  VIADD R0, R19, 0x800 ;  /* 0x0000080013007836 */ /* 0x000fca0000000000 */
[----:B------:R-:W-:-:S13]  /*7820*/  LOP3.LUT P0, RZ, R0, 0x9f, RZ, 0xc0, !PT ;  /* 0x0000009f00ff7812 */ /* 0x000fda000780c0ff */
[----:B------:R-:W-:Y:S05]  /*7830*/  @!P0 BRA `(.L_x_177) ;  /* 0x0000000000408947 */ /* 0x000fea0003800000 */
[----:B------:R-:W-:Y:S01]  /*7840*/  MOV R14, 0x0 ;  /* 0x00000000000e7802 */ /* 0x000fe20000000f00 */
[----:B------:R-:W-:Y:S01]  /*7850*/  ULDC.64 UR4, c[0x4][0x70] ;  /* 0x01001c0000047ab9 */ /* 0x000fe20000000a00 */
[----:B------:R-:W-:Y:S01]  /*7860*/  ULDC.64 UR6, c[0x4][0x8] ;  /* 0x0100020000067ab9 */ /* 0x000fe20000000a00 */
[----:B------:R-:W-:Y:S02]  /*7870*/  IMAD.U32 R4, RZ, RZ, UR4 ;  /* 0x00000004ff047e24 */ /* 0x000fe4000f8e00ff */
[----:B------:R-:W-:Y:S01]  /*7880*/  IMAD.U32 R5, RZ, RZ, UR5 ;  /* 0x00000005ff057e24 */ /* 0x000fe2000f8e00ff */
[----:B------:R-:W0:Y:S01]  /*7890*/  LDC.64 R14, c[0x4][R14] ;  /* 0x010000000e0e7b82 */ /* 0x000e220000000a00 */
[----:B------:R-:W-:Y:S01]  /*78a0*/  ULDC.64 UR4, c[0x4][0x78] ;  /* 0x01001e0000047ab9 */ /* 0x000fe20000000a00 */
[----:B------:R-:W-:Y:S02]  /*78b0*/  IMAD.U32 R10, RZ, RZ, UR6 ;  /* 0x00000006ff0a7e24 */ /* 0x000fe4000f8e00ff */
[----:B------:R-:W-:-:S02]  /*78c0*/  IMAD.U32 R6, RZ, RZ, UR4 ;  /* 0x00000004ff067e24 */ /* 0x000fc4000f8e00ff */
[----:B------:R-:W-:Y:S02]  /*78d0*/  IMAD.U32 R7, RZ, RZ, UR5 ;  /* 0x00000005ff077e24 */ /* 0x000fe4000f8e00ff */
[----:B------:R-:W-:Y:S02]  /*78e0*/  IMAD.U32 R11, RZ, RZ, UR7 ;  /* 0x00000007ff0b7e24 */ /* 0x000fe4000f8e00ff */
[----:B------:R-:W-:Y:S02]  /*78f0*/  IMAD.MOV.U32 R8, RZ, RZ, 0x70 ;  /* 0x00000070ff087424 */ /* 0x000fe400078e00ff */
[----:B------:R-:W-:Y:S02]  /*7900*/  IMAD.MOV.U32 R12, RZ, RZ, 0x1 ;  /* 0x00000001ff0c7424 */ /* 0x000fe400078e00ff */
[----:B------:R-:W-:-:S07]  /*7910*/  IMAD.MOV.U32 R13, RZ, RZ, RZ ;  /* 0x000000ffff0d7224 */ /* 0x000fce00078e00ff */
[----:B------:R-:W-:-:S07]  /*7920*/  LEPC R20, `(.L_x_177) ;  /* 0x000000001014794e */ /* 0x000fce0000000000 */
[----:B0-----:R-:W-:Y:S05]  /*7930*/  CALL.ABS.NOINC R14 ;  /* 0x000000000e007343 */ /* 0x001fea0003c00000 */
.L_x_177:
        /* <DEDUP_REMOVED lines=19> */
.L_x_178:
[----:B------:R-:W0:Y:S02]  /*7a70*/  LDC R0, c[0x0][0x28c] ;  /* 0x0000a300ff007b82 */ /* 0x000e240000000800 */
[----:B0-----:R-:W-:-:S13]  /*7a80*/  ISETP.GE.AND P0, PT, R0, 0x1, PT ;  /* 0x000000010000780c */ /* 0x001fda0003f06270 */
[----:B------:R-:W-:Y:S05]  /*7a90*/  @!P0 BRA `(.L_x_176) ;  /* 0x0000000400e88947 */ /* 0x000fea0003800000 */
[----:B------:R-:W-:Y:S02]  /*7aa0*/  IMAD.SHL.U32 R31, R31, 0x80, RZ ;  /* 0x000000801f1f7824 */ /* 0x000fe400078e00ff */
[----:B------:R-:W-:Y:S02]  /*7ab0*/  IMAD.SHL.U32 R30, R30, 0x80, RZ ;  /* 0x000000801e1e7824 */ /* 0x000fe400078e00ff */
[----:B------:R-:W-:Y:S02]  /*7ac0*/  IMAD.MOV.U32 R5, RZ, RZ, RZ ;  /* 0x000000ffff057224 */ /* 0x000fe400078e00ff */
[----:B------:R-:W-:Y:S02]  /*7ad0*/  IMAD.MOV.U32 R0, RZ, RZ, R22 ;  /* 0x000000ffff007224 */ /* 0x000fe400078e0016 */
[----:B------:R-:W-:Y:S02]  /*7ae0*/  IMAD.MOV.U32 R3, RZ, RZ, R28 ;  /* 0x000000ffff037224 */ /* 0x000fe400078e001c */
[----:B------:R-:W-:-:S02]  /*7af0*/  IMAD.MOV.U32 R6, RZ, RZ, R27 ;  /* 0x000000ffff067224 */ /* 0x000fc400078e001b */
[C---:B------:R-:W-:Y:S02]  /*7b00*/  VIADD R8, R31.reuse, 0x8 ;  /* 0x000000081f087836 */ /* 0x040fe40000000000 */
[C---:B------:R-:W-:Y:S02]  /*7b10*/  VIADD R9, R31.reuse, 0x10 ;  /* 0x000000101f097836 */ /* 0x040fe40000000000 */
[C---:B------:R-:W-:Y:S02]  /*7b20*/  VIADD R10, R31.reuse, 0x18 ;  /* 0x000000181f0a7836 */ /* 0x040fe40000000000 */
[C---:B------:R-:W-:Y:S02]  /*7b30*/  VIADD R11, R31.reuse, 0x20 ;  /* 0x000000201f0b7836 */ /* 0x040fe40000000000 */
[C---:B------:R-:W-:Y:S02]  /*7b40*/  VIADD R12, R31.reuse, 0x28 ;  /* 0x000000281f0c7836 */ /* 0x040fe40000000000 */
[----:B------:R-:W-:-:S02]  /*7b50*/  VIADD R13, R31, 0x30 ;  /* 0x000000301f0d7836 */ /* 0x000fc40000000000 */
        /* <DEDUP_REMOVED lines=8> */
[----:B------:R-:W-:-:S07]  /*7be0*/  VIADD R7, R31, 0x78 ;  /* 0x000000781f077836 */ /* 0x000fce0000000000 */
.L_x_182:
[----:B------:R-:W-:Y:S01]  /*7bf0*/  IMAD R4, R6, 0x8, R19 ;  /* 0x0000000806047824 */ /* 0x000fe200078e0213 */
[----:B------:R-:W-:-:S04]  /*7c00*/  SHF.L.U32 R37, R3, 0x1f, RZ ;  /* 0x0000001f03257819 */ /* 0x000fc800000006ff */
[----:B------:R-:W0:Y:S02]  /*7c10*/  SYNCS.PHASECHK.TRANS64.TRYWAIT P0, [R4+URZ+0x38], R37 ;  /* 0x00003825040075a7 */ /* 0x000e24000800017f */
[----:B0-----:R-:W-:Y:S05]  /*7c20*/  @!P0 BRA `(.L_x_179) ;  /* 0x0000001400008947 */ /* 0x001fea0003800000 */
.L_x_204:
[----:B------:R-:W-:-:S13]  /*7c30*/  ISETP.NE.AND P0, PT, R32, RZ, PT ;  /* 0x000000ff2000720c */ /* 0x000fda0003f05270 */
[----:B0-----:R-:W0:Y:S02]  /*7c40*/  @!P0 LDC R37, c[0x0][0x500] ;  /* 0x00014000ff258b82 */ /* 0x001e240000000800 */
[----:B0-----:R0:W-:Y:S02]  /*7c50*/  @!P0 SYNCS.ARRIVE.TRANS64 RZ, [R4+URZ], R37 ;  /* 0x0000002504ff89a7 */ /* 0x0011e4000800003f */
[----:B0-----:R-:W-:-:S04]  /*7c60*/  PRMT R37, R25, 0x9910, RZ ;  /* 0x0000991019257816 */ /* 0x001fc800000000ff */
[----:B------:R-:W-:-:S13]  /*7c70*/  ISETP.NE.AND P0, PT, R37, 0x2, PT ;  /* 0x000000022500780c */ /* 0x000fda0003f05270 */
[----:B------:R-:W-:Y:S05]  /*7c80*/  @P0 BRA `(.L_x_180) ;  /* 0x0000000000040947 */ /* 0x000fea0003800000 */
[----:B------:R-:W-:Y:S01]  /*7c90*/  BPT.TRAP 0x1 ;  /* 0x000000040000795c */ /* 0x000fe20000300000 */
.L_x_180:
[----:B------:R-:W-:-:S13]  /*7ca0*/  LOP3.LUT P0, RZ, R26, 0x4, RZ, 0xc0, !PT ;  /* 0x000000041aff7812 */ /* 0x000fda000780c0ff */
[----:B------:R-:W-:Y:S05]  /*7cb0*/  @P0 BRA `(.L_x_181) ;  /* 0x0000000000040947 */ /* 0x000fea0003800000 */
[----:B------:R-:W-:Y:S01]  /*7cc0*/  BPT.TRAP 0x1 ;  /* 0x000000040000795c */ /* 0x000fe20000300000 */
.L_x_181:
[----:B------:R-:W-:Y:S01]  /*7cd0*/  IMAD R37, R6, 0x4000, R19 ;  /* 0x0000400006257824 */ /* 0x000fe200078e0213 */
[----:B------:R-:W-:Y:S01]  /*7ce0*/  R2UR UR17, R4 ;  /* 0x00000000041172ca */ /* 0x000fe200000e0000 */
[----:B------:R-:W-:Y:S01]  /*7cf0*/  UIADD3 UR14, UP0, UR46, 0xf0, URZ ;  /* 0x000000f02e0e7890 */ /* 0x000fe2000ff1e03f */
[----:B------:R-:W-:Y:S01]  /*7d00*/  R2UR UR19, R5 ;  /* 0x00000000051372ca */ /* 0x000fe200000e0000 */
[----:B------:R-:W-:Y:S01]  /*7d10*/  UMOV UR6, 0x0 ;  /* 0x0000000000067882 */ /* 0x000fe20000000000 */
[----:B------:R-:W-:Y:S01]  /*7d20*/  R2UR UR4, R37 ;  /* 0x00000000250472ca */ /* 0x000fe200000e0000 */
[----:B------:R-:W-:Y:S01]  /*7d30*/  UIADD3.X UR15, URZ, UR47, URZ, UP0, !UPT ;  /* 0x0000002f3f0f7290 */ /* 0x000fe200087fe43f */
[----:B------:R-:W-:Y:S01]  /*7d40*/  R2UR UR20, R29 ;  /* 0x000000001d1472ca */ /* 0x000fe200000e0000 */
[----:B------:R-:W-:Y:S01]  /*7d50*/  UMOV UR7, 0x10000000 ;  /* 0x1000000000077882 */ /* 0x000fe20000000000 */
[----:B------:R-:W-:Y:S01]  /*7d60*/  R2UR UR18, R31 ;  /* 0x000000001f1272ca */ /* 0x000fe200000e0000 */
[----:B------:R-:W-:Y:S01]  /*7d70*/  VIADD R0, R0, 0xffffffff ;  /* 0xffffffff00007836 */ /* 0x000fe20000000000 */
[----:B------:R-:W-:Y:S01]  /*7d80*/  R2UR UR10, R8 ;  /* 0x00000000080a72ca */ /* 0x000fe200000e0000 */
[----:B------:R-:W-:Y:S01]  /*7d90*/  UIADD3 UR22, UP0, UR46, 0x1f0, URZ ;  /* 0x000001f02e167890 */ /* 0x000fe2000ff1e03f */
[----:B------:R-:W-:Y:S01]  /*7da0*/  R2UR UR34, R9 ;  /* 0x00000000092272ca */ /* 0x000fe200000e0000 */
[----:B------:R-:W-:Y:S01]  /*7db0*/  UMOV UR9, UR17 ;  /* 0x0000001100097c82 */ /* 0x000fe20008000000 */
[----:B------:R-:W-:Y:S01]  /*7dc0*/  R2UR UR26, R10 ;  /* 0x000000000a1a72ca */ /* 0x000fe200000e0000 */
[----:B------:R-:W-:Y:S01]  /*7dd0*/  UMOV UR11, UR19 ;  /* 0x00000013000b7c82 */ /* 0x000fe20008000000 */
[----:B------:R-:W-:Y:S01]  /*7de0*/  R2UR UR50, R11 ;  /* 0x000000000b3272ca */ /* 0x000fe200000e0000 */
[----:B------:R-:W-:Y:S01]  /*7df0*/  UIADD3 UR16, UR4, 0x800, URZ ;  /* 0x0000080004107890 */ /* 0x000fe2000fffe03f */
[----:B------:R-:W-:Y:S01]  /*7e00*/  R2UR UR42, R14 ;  /* 0x000000000e2a72ca */ /* 0x000fe200000e0000 */
[----:B------:R-:W-:Y:S01]  /*7e10*/  UIADD3 UR8, UR4, 0xc00, URZ ;  /* 0x00000c0004087890 */ /* 0x000fe2000fffe03f */
[----:B------:R-:W-:Y:S01]  /*7e20*/  ISETP.GT.AND P1, PT, R0, 0x1, PT ;  /* 0x000000010000780c */ /* 0x000fe20003f24270 */
[----:B------:R-:W-:Y:S01]  /*7e30*/  UMOV UR12, UR20 ;  /* 0x00000014000c7c82 */ /* 0x000fe20008000000 */
[----:B------:R-:W-:Y:S01]  /*7e40*/  UIADD3 UR32, UR4, 0x1000, URZ ;  /* 0x0000100004207890 */ /* 0x000fe2000fffe03f */
[----:B------:R-:W-:Y:S01]  /*7e50*/  VIADD R6, R6, 0x1 ;  /* 0x0000000106067836 */ /* 0x000fe20000000000 */
[----:B------:R-:W-:Y:S01]  /*7e60*/  UIADD3 UR24, UR4, 0x1400, URZ ;  /* 0x0000140004187890 */ /* 0x000fe2000fffe03f */
[----:B------:R-:W-:Y:S01]  /*7e70*/  VIADD R5, R5, 0x20 ;  /* 0x0000002005057836 */ /* 0x000fe20000000000 */
[----:B------:R0:W-:Y:S01]  /*7e80*/  UTMALDG.3D [UR16], [UR14], desc[UR6] ;  /* 0x000006100e0075b4 */ /* 0x0001e20008011000 */
[----:B------:R-:W-:Y:S01]  /*7e90*/  UIADD3 UR48, UR4, 0x1800, URZ ;  /* 0x0000180004307890 */ /* 0x000fe2000fffe03f */
[----:B------:R-:W-:Y:S01]  /*7ea0*/  ISETP.NE.AND P0, PT, R6, 0x7, PT ;  /* 0x000000070600780c */ /* 0x000fe20003f05270 */
[----:B------:R-:W-:Y:S01]  /*7eb0*/  UMOV UR33, UR17 ;  /* 0x0000001100217c82 */ /* 0x000fe20008000000 */
[----:B------:R-:W-:Y:S01]  /*7ec0*/  UMOV UR35, UR19 ;  /* 0x0000001300237c82 */ /* 0x000fe20008000000 */
[----:B------:R-:W-:Y:S01]  /*7ed0*/  UMOV UR36, UR20 ;  /* 0x0000001400247c82 */ /* 0x000fe20008000000 */
[----:B------:R-:W-:Y:S01]  /*7ee0*/  UMOV UR25, UR17 ;  /* 0x0000001100197c82 */ /* 0x000fe20008000000 */
[----:B------:R-:W-:Y:S01]  /*7ef0*/  UMOV UR27, UR19 ;  /* 0x00000013001b7c82 */ /* 0x000fe20008000000 */
[----:B------:R1:W-:Y:S01]  /*7f00*/  UTMALDG.3D [UR8], [UR14], desc[UR6] ;  /* 0x000006080e0075b4 */ /* 0x0003e20008011000 */
[----:B------:R-:W-:Y:S01]  /*7f10*/  UMOV UR28, UR20 ;  /* 0x00000014001c7c82 */ /* 0x000fe20008000000 */
[----:B------:R-:W-:Y:S01]  /*7f20*/  UMOV UR49, UR17 ;  /* 0x0000001100317c82 */ /* 0x000fe20008000000 */
[----:B------:R-:W-:Y:S01]  /*7f30*/  UMOV UR51, UR19 ;  /* 0x0000001300337c82 */ /* 0x000fe20008000000 */
[----:B------:R-:W-:Y:S01]  /*7f40*/  UMOV UR52, UR20 ;  /* 0x0000001400347c82 */ /* 0x000fe20008000000 */
[----:B------:R-:W-:Y:S01]  /*7f50*/  UIADD3 UR40, UR4, 0x2400, URZ ;  /* 0x0000240004287890 */ /* 0x000fe2000fffe03f */
[----:B------:R-:W-:Y:S01]  /*7f60*/  SEL R4, RZ, 0x1, P0 ;  /* 0x00000001ff047807 */ /* 0x000fe20000000000 */
[----:B------:R-:W-:Y:S01]  /*7f70*/  UMOV UR41, UR17 ;  /* 0x0000001100297c82 */ /* 0x000fe20008000000 */
[----:B------:R2:W-:Y:S01]  /*7f80*/  UTMALDG.3D [UR32], [UR14], desc[UR6] ;  /* 0x000006200e0075b4 */ /* 0x0005e20008011000 */
[----:B------:R-:W-:Y:S01]  /*7f90*/  UMOV UR43, UR19 ;  /* 0x00000013002b7c82 */ /* 0x000fe20008000000 */
[----:B------:R-:W-:Y:S01]  /*7fa0*/  UMOV UR44, UR20 ;  /* 0x00000014002c7c82 */ /* 0x000fe20008000000 */
[----:B------:R-:W-:Y:S01]  /*7fb0*/  UIADD3.X UR23, URZ, UR47, URZ, UP0, !UPT ;  /* 0x0000002f3f177290 */ /* 0x000fe200087fe43f */
[----:B------:R-:W-:-:S02]  /*7fc0*/  LOP3.LUT R3, R3, R4, RZ, 0x3c, !PT ;  /* 0x0000000403037212 */ /* 0x000fc400078e3cff */
[----:B------:R-:W-:Y:S02]  /*7fd0*/  SEL R6, R6, RZ, P0 ;  /* 0x000000ff06067207 */ /* 0x000fe40000000000 */
[----:B0-----:R-:W-:Y:S01]  /*7fe0*/  R2UR UR18, R12 ;  /* 0x000000000c1272ca */ /* 0x001fe200000e0000 */
[----:B------:R-:W-:Y:S01]  /*7ff0*/  UIADD3 UR16, UR4, 0x1c00, URZ ;  /* 0x00001c0004107890 */ /* 0x000fe2000fffe03f */
[----:B------:R0:W-:Y:S01]  /*8000*/  UTMALDG.3D [UR24], [UR14], desc[UR6] ;  /* 0x000006180e0075b4 */ /* 0x0001e20008011000 */
[----:B-1----:R-:W-:Y:S01]  /*8010*/  R2UR UR10, R13 ;  /* 0x000000000d0a72ca */ /* 0x002fe200000e0000 */
[----:B------:R-:W-:Y:S01]  /*8020*/  UIADD3 UR8, UR4, 0x2000, URZ ;  /* 0x0000200004087890 */ /* 0x000fe2000fffe03f */
[----:B------:R-:W-:Y:S01]  /*8030*/  UTMALDG.3D [UR48], [UR14], desc[UR6] ;  /* 0x000006300e0075b4 */ /* 0x000fe20008011000 */
[----:B--2---:R-:W-:Y:S01]  /*8040*/  R2UR UR34, R15 ;  /* 0x000000000f2272ca */ /* 0x004fe200000e0000 */
[----:B------:R-:W-:-:S06]  /*8050*/  UIADD3 UR32, UR4, 0x2800, URZ ;  /* 0x0000280004207890 */ /* 0x000fcc000fffe03f */
[----:B------:R1:W-:Y:S01]  /*8060*/  UTMALDG.3D [UR16], [UR14], desc[UR6] ;  /* 0x000006100e0075b4 */ /* 0x0003e20008011000 */
[----:B0-----:R-:W-:Y:S02]  /*8070*/  R2UR UR26, R20 ;  /* 0x00000000141a72ca */ /* 0x001fe400000e0000 */
[----:B------:R0:W-:Y:S01]  /*8080*/  UTMALDG.3D [UR8], [UR14], desc[UR6] ;  /* 0x000006080e0075b4 */ /* 0x0001e20008011000 */
[----:B------:R-:W-:Y:S01]  /*8090*/  UIADD3 UR24, UR4, 0x2c00, URZ ;  /* 0x00002c0004187890 */ /* 0x000fe2000fffe03f */
[----:B------:R2:W-:Y:S01]  /*80a0*/  UTMALDG.3D [UR40], [UR14], desc[UR6] ;  /* 0x000006280e0075b4 */ /* 0x0005e20008011000 */
[----:B-1----:R-:W-:Y:S01]  /*80b0*/  R2UR UR18, R21 ;  /* 0x00000000151272ca */ /* 0x002fe200000e0000 */
[----:B------:R-:W-:Y:S01]  /*80c0*/  UIADD3 UR16, UR4, 0x3000, URZ ;  /* 0x0000300004107890 */ /* 0x000fe2000fffe03f */
[----:B------:R1:W-:Y:S01]  /*80d0*/  UTMALDG.3D [UR32], [UR14], desc[UR6] ;  /* 0x000006200e0075b4 */ /* 0x0003e20008011000 */
[----:B0-----:R-:W-:Y:S01]  /*80e0*/  R2UR UR10, R33 ;  /* 0x00000000210a72ca */ /* 0x001fe200000e0000 */
[----:B------:R-:W-:-:S04]  /*80f0*/  UIADD3 UR8, UR4, 0x3400, URZ ;  /* 0x0000340004087890 */ /* 0x000fc8000fffe03f */
[----:B------:R0:W-:Y:S01]  /*8100*/  UTMALDG.3D [UR24], [UR14], desc[UR6] ;  /* 0x000006180e0075b4 */ /* 0x0001e20008011000 */
[----:B--2---:R-:W-:Y:S01]  /*8110*/  R2UR UR42, R34 ;  /* 0x00000000222a72ca */ /* 0x004fe200000e0000 */
[----:B------:R-:W-:-:S03]  /*8120*/  UIADD3 UR40, UR4, 0x3800, URZ ;  /* 0x0000380004287890 */ /* 0x000fc6000fffe03f */
[----:B------:R2:W-:Y:S01]  /*8130*/  UTMALDG.3D [UR16], [UR14], desc[UR6] ;  /* 0x000006100e0075b4 */ /* 0x0005e20008011000 */
[----:B-1----:R-:W-:Y:S02]  /*8140*/  R2UR UR34, R35 ;  /* 0x00000000232272ca */ /* 0x002fe400000e0000 */
[----:B------:R1:W-:Y:S01]  /*8150*/  UTMALDG.3D [UR8], [UR14], desc[UR6] ;  /* 0x000006080e0075b4 */ /* 0x0003e20008011000 */
[----:B------:R-:W-:Y:S01]  /*8160*/  UIADD3 UR32, UR4, 0x3c00, URZ ;  /* 0x00003c0004207890 */ /* 0x000fe2000fffe03f */
[----:B0-----:R-:W-:Y:S01]  /*8170*/  R2UR UR26, R36 ;  /* 0x00000000241a72ca */ /* 0x001fe200000e0000 */
[----:B------:R-:W-:-:S03]  /*8180*/  UIADD3 UR24, UR4, 0x4000, URZ ;  /* 0x0000400004187890 */ /* 0x000fc6000fffe03f */
[----:B------:R0:W-:Y:S01]  /*8190*/  UTMALDG.3D [UR40], [UR14], desc[UR6] ;  /* 0x000006280e0075b4 */ /* 0x0001e20008011000 */
[----:B--2---:R-:W-:Y:S01]  /*81a0*/  R2UR UR18, R7 ;  /* 0x00000000071272ca */ /* 0x004fe200000e0000 */
[----:B------:R-:W-:-:S03]  /*81b0*/  UIADD3 UR16, UR4, 0x4400, URZ ;  /* 0x0000440004107890 */ /* 0x000fc6000fffe03f */
[----:B------:R0:W-:Y:S01]  /*81c0*/  UTMALDG.3D [UR32], [UR14], desc[UR6] ;  /* 0x000006200e0075b4 */ /* 0x0001e20008011000 */
[----:B-1----:R-:W-:Y:S01]  /*81d0*/  R2UR UR11, R30 ;  /* 0x000000001e0b72ca */ /* 0x002fe200000e0000 */
[----:B------:R-:W-:Y:S02]  /*81e0*/  UIADD3 UR8, UR4, 0x1c800, URZ ;  /* 0x0001c80004087890 */ /* 0x000fe4000fffe03f */
[----:B------:R0:W-:Y:S01]  /*81f0*/  UTMALDG.3D [UR24], [UR14], desc[UR6] ;  /* 0x000006180e0075b4 */ /* 0x0001e20008011000 */
[----:B------:R-:W-:-:S04]  /*8200*/  UMOV UR10, UR19 ;  /* 0x00000013000a7c82 */ /* 0x000fc80008000000 */
[----:B------:R0:W-:Y:S05]  /*8210*/  UTMALDG.3D [UR16], [UR14], desc[UR6] ;  /* 0x000006100e0075b4 */ /* 0x0001ea0008011000 */
[----:B------:R0:W-:Y:S02]  /*8220*/  UTMALDG.3D [UR8], [UR22], desc[UR6] ;  /* 0x00000608160075b4 */ /* 0x0001e40008011000 */
[----:B0-----:R-:W-:Y:S05]  /*8230*/  @P1 BRA `(.L_x_182) ;  /* 0xfffffff8006c1947 */ /* 0x001fea000383ffff */
.L_x_176:
[----:B------:R-:W-:Y:S05]  /*8240*/  BSYNC B6 ;  /* 0x0000000000067941 */ /* 0x000fea0003800000 */
.L_x_175:
[----:B------:R-:W-:Y:S01]  /*8250*/  LOP3.LUT P2, RZ, R23, 0xff, RZ, 0xc0, !PT ;  /* 0x000000ff17ff7812 */ /* 0x000fe2000784c0ff */
[C---:B------:R-:W-:Y:S01]  /*8260*/  IMAD.IADD R0, R24.reuse, 0x1, R27 ;  /* 0x0000000118007824 */ /* 0x040fe200078e021b */
[----:B------:R-:W-:Y:S01]  /*8270*/  ULDC.64 UR4, c[0x0][0x650] ;  /* 0x0001940000047ab9 */ /* 0x000fe20000000a00 */
[----:B------:R-:W-:Y:S01]  /*8280*/  ISETP.GE.U32.AND P1, PT, R24, 0x7, PT ;  /* 0x000000071800780c */ /* 0x000fe20003f26070 */
[----:B------:R-:W-:Y:S01]  /*8290*/  BSSY B0, `(.L_x_183) ;  /* 0x000006c000007945 */ /* 0x000fe20003800000 */
[C---:B------:R-:W-:Y:S01]  /*82a0*/  IMAD.WIDE.U32 R4, R0.reuse, 0x24924925, RZ ;  /* 0x2492492500047825 */ /* 0x040fe200078e00ff */
[C---:B------:R-:W-:Y:S02]  /*82b0*/  ISETP.GT.U32.AND P0, PT, R0.reuse, 0x6, PT ;  /* 0x000000060000780c */ /* 0x040fe40003f04070 */
[----:B------:R-:W-:Y:S01]  /*82c0*/  PRMT R23, RZ, 0x7610, R23 ;  /* 0x00007610ff177816 */ /* 0x000fe20000000017 */
[----:B------:R-:W-:Y:S01]  /*82d0*/  IMAD.IADD R4, R0, 0x1, -R5 ;  /* 0x0000000100047824 */ /* 0x000fe200078e0a05 */
[----:B------:R-:W-:Y:S01]  /*82e0*/  ISETP.LT.U32.AND P0, PT, R24, 0x7, P0 ;  /* 0x000000071800780c */ /* 0x000fe20000701070 */
[----:B------:R-:W-:-:S02]  /*82f0*/  IMAD.MOV.U32 R31, RZ, RZ, -0x1 ;  /* 0xffffffffff1f7424 */ /* 0x000fc400078e00ff */
[----:B------:R-:W0:Y:S01]  /*8300*/  @P2 S2R R6, SR_CgaCtaId ;  /* 0x0000000000062919 */ /* 0x000e220000008800 */
[----:B------:R-:W-:Y:S01]  /*8310*/  @P2 MOV R3, 0x400 ;  /* 0x0000040000032802 */ /* 0x000fe20000000f00 */
[----:B------:R-:W-:Y:S01]  /*8320*/  IMAD.MOV.U32 R30, RZ, RZ, -0x1 ;  /* 0xffffffffff1e7424 */ /* 0x000fe200078e00ff */
[----:B------:R-:W-:Y:S01]  /*8330*/  LEA.HI R4, R4, R5, RZ, 0x1f ;  /* 0x0000000504047211 */ /* 0x000fe200078ff8ff */
[----:B------:R-:W-:-:S03]  /*8340*/  IMAD.MOV.U32 R29, RZ, RZ, -0x1 ;  /* 0xffffffffff1d7424 */ /* 0x000fc600078e00ff */
[----:B------:R-:W-:Y:S02]  /*8350*/  SHF.R.U32.HI R27, RZ, 0x2, R4 ;  /* 0x00000002ff1b7819 */ /* 0x000fe40000011604 */
[----:B0-----:R-:W-:Y:S02]  /*8360*/  @P2 LEA R6, R6, R3, 0x18 ;  /* 0x0000000306062211 */ /* 0x001fe400078ec0ff */
[----:B------:R-:W-:Y:S02]  /*8370*/  SEL R3, RZ, 0x1, !P0 ;  /* 0x00000001ff037807 */ /* 0x000fe40004000000 */
[----:B------:R-:W-:Y:S01]  /*8380*/  IADD3 R16, P0, R16, UR54, RZ ;  /* 0x0000003610107c10 */ /* 0x000fe2000ff1e0ff */
[----:B------:R0:W-:Y:S01]  /*8390*/  @P2 SYNCS.ARRIVE.TRANS64.A1T0 RZ, [R6+URZ+0x88], RZ ;  /* 0x000088ff06ff29a7 */ /* 0x0001e2000810003f */
[----:B------:R-:W-:Y:S02]  /*83a0*/  LOP3.LUT R28, R28, R3, RZ, 0x3c, !PT ;  /* 0x000000031c1c7212 */ /* 0x000fe400078e3cff */
[----:B------:R-:W-:-:S02]  /*83b0*/  IADD3.X R17, R17, UR45, RZ, P0, !PT ;  /* 0x0000002d11117c10 */ /* 0x000fc400087fe4ff */
[----:B------:R-:W-:Y:S02]  /*83c0*/  ISETP.GE.U32.AND P0, PT, R16, UR4, PT ;  /* 0x0000000410007c0c */ /* 0x000fe4000bf06070 */
[----:B------:R-:W-:Y:S01]  /*83d0*/  @P1 LOP3.LUT R28, R28, 0x1, R27, 0x78, !PT ;  /* 0x000000011c1c1812 */ /* 0x000fe200078e781b */
[--C-:B------:R-:W-:Y:S01]  /*83e0*/  IMAD R27, R27, -0x7, R0.reuse ;  /* 0xfffffff91b1b7824 */ /* 0x100fe200078e0200 */
[----:B------:R-:W-:Y:S02]  /*83f0*/  ISETP.GE.U32.AND.EX P0, PT, R17, UR5, PT, P0 ;  /* 0x0000000511007c0c */ /* 0x000fe4000bf06100 */
[----:B------:R-:W-:-:S11]  /*8400*/  PRMT R0, RZ, 0x7610, R0 ;  /* 0x00007610ff007816 */ /* 0x000fd60000000000 */
[----:B0-----:R-:W-:Y:S05]  /*8410*/  @P0 BRA `(.L_x_184) ;  /* 0x00000004004c0947 */ /* 0x001fea0003800000 */
[----:B------:R-:W-:Y:S01]  /*8420*/  ULDC.64 UR4, c[0x0][0x628] ;  /* 0x00018a0000047ab9 */ /* 0x000fe20000000a00 */
[----:B------:R-:W0:Y:S01]  /*8430*/  S2R R10, SR_CTAID.X ;  /* 0x00000000000a7919 */ /* 0x000e220000002500 */
[----:B------:R-:W-:Y:S01]  /*8440*/  ISETP.NE.U32.AND P0, PT, RZ, UR4, PT ;  /* 0x00000004ff007c0c */ /* 0x000fe2000bf05070 */
[----:B------:R-:W-:Y:S01]  /*8450*/  ULDC UR7, c[0x0][0x630] ;  /* 0x00018c0000077ab9 */ /* 0x000fe20000000800 */
[----:B------:R-:W-:Y:S01]  /*8460*/  IMAD.MOV.U32 R4, RZ, RZ, R16 ;  /* 0x000000ffff047224 */ /* 0x000fe200078e0010 */
[----:B------:R-:W1:Y:S01]  /*8470*/  S2R R0, SR_CTAID.Y ;  /* 0x0000000000007919 */ /* 0x000e620000002600 */
[----:B------:R-:W-:Y:S01]  /*8480*/  ISETP.NE.AND.EX P0, PT, RZ, UR5, PT, P0 ;  /* 0x00000005ff007c0c */ /* 0x000fe2000bf05300 */
[----:B------:R-:W-:-:S12]  /*8490*/  IMAD.MOV.U32 R5, RZ, RZ, R17 ;  /* 0x000000ffff057224 */ /* 0x000fd800078e0011 */
[----:B------:R-:W-:Y:S05]  /*84a0*/  @!P0 BRA `(.L_x_185) ;  /* 0x0000000000288947 */ /* 0x000fea0003800000 */
[----:B------:R-:W-:Y:S02]  /*84b0*/  ULDC UR6, c[0x0][0x634] ;  /* 0x00018d0000067ab9 */ /* 0x000fe40000000800 */
[----:B------:R-:W-:-:S05]  /*84c0*/  IADD3 R9, P0, R16, UR6, RZ ;  /* 0x0000000610097c10 */ /* 0x000fca000ff1e0ff */
[----:B------:R-:W-:-:S04]  /*84d0*/  IMAD.X R3, RZ, RZ, R17, P0 ;  /* 0x000000ffff037224 */ /* 0x000fc800000e0611 */
[----:B------:R-:W-:-:S04]  /*84e0*/  IMAD.WIDE.U32 R6, R3, UR4, RZ ;  /* 0x0000000403067c25 */ /* 0x000fc8000f8e00ff */
[----:B------:R-:W-:-:S04]  /*84f0*/  IMAD.WIDE.U32 R6, P0, R9, UR5, R6 ;  /* 0x0000000509067c25 */ /* 0x000fc8000f800006 */
[----:B------:R-:W-:-:S04]  /*8500*/  IMAD.WIDE.U32 R8, R9, UR4, RZ ;  /* 0x0000000409087c25 */ /* 0x000fc8000f8e00ff */
[----:B------:R-:W-:Y:S01]  /*8510*/  IMAD.X R5, RZ, RZ, RZ, P0 ;  /* 0x000000ffff057224 */ /* 0x000fe200000e06ff */
[----:B------:R-:W-:Y:S01]  /*8520*/  IADD3 RZ, P0, R9, R6, RZ ;  /* 0x0000000609ff7210 */ /* 0x000fe20007f1e0ff */
[----:B------:R-:W-:-:S04]  /*8530*/  IMAD.MOV.U32 R4, RZ, RZ, R7 ;  /* 0x000000ffff047224 */ /* 0x000fc800078e0007 */
[----:B------:R-:W-:-:S08]  /*8540*/  IMAD.WIDE.U32.X R4, R3, UR5, R4, P0 ;  /* 0x0000000503047c25 */ /* 0x000fd000080e0404 */
.L_x_185:
[--C-:B------:R-:W-:Y:S01]  /*8550*/  SHF.R.U64 R29, R4, UR7, R5.reuse ;  /* 0x00000007041d7c19 */ /* 0x100fe20008001205 */
[----:B------:R-:W-:Y:S01]  /*8560*/  ULDC.64 UR4, c[0x0][0x620] ;  /* 0x0001880000047ab9 */ /* 0x000fe20000000a00 */
[----:B------:R-:W-:Y:S01]  /*8570*/  SHF.R.U32.HI R3, RZ, UR7, R5 ;  /* 0x00000007ff037c19 */ /* 0x000fe20008011605 */
[----:B------:R-:W2:Y:S01]  /*8580*/  LDC R15, c[0x0][0x144] ;  /* 0x00005100ff0f7b82 */ /* 0x000ea20000000800 */
[----:B------:R-:W-:Y:S01]  /*8590*/  IADD3 R6, P0, RZ, -R29, RZ ;  /* 0x8000001dff067210 */ /* 0x000fe20007f1e0ff */
[----:B------:R-:W-:Y:S01]  /*85a0*/  ULDC.64 UR8, c[0x0][0x640] ;  /* 0x0001900000087ab9 */ /* 0x000fe20000000a00 */
[----:B0-----:R-:W-:Y:S01]  /*85b0*/  I2FP.F32.U32 R7, R10 ;  /* 0x0000000a00077245 */ /* 0x001fe20000201000 */
[----:B------:R-:W-:Y:S02]  /*85c0*/  ULDC UR6, c[0x0][0x608] ;  /* 0x0001820000067ab9 */ /* 0x000fe40000000800 */
[----:B------:R-:W-:Y:S01]  /*85d0*/  IMAD.X R3, RZ, RZ, ~R3, P0 ;  /* 0x000000ffff037224 */ /* 0x000fe200000e0e03 */
[----:B------:R-:W-:Y:S01]  /*85e0*/  ISETP.NE.U32.AND P0, PT, RZ, UR8, PT ;  /* 0x00000008ff007c0c */ /* 0x000fe2000bf05070 */
[----:B------:R-:W-:Y:S01]  /*85f0*/  IMAD.WIDE.U32 R4, R6, UR4, R16 ;  /* 0x0000000406047c25 */ /* 0x000fe2000f8e0010 */
[----:B------:R-:W0:Y:S02]  /*8600*/  LDC R9, c[0x0][0x148] ;  /* 0x00005200ff097b82 */ /* 0x000e240000000800 */
[----:B------:R-:W-:Y:S01]  /*8610*/  ISETP.NE.AND.EX P0, PT, RZ, UR9, PT, P0 ;  /* 0x00000009ff007c0c */ /* 0x000fe2000bf05300 */
[----:B------:R-:W-:Y:S01]  /*8620*/  IMAD R3, R3, UR4, RZ ;  /* 0x0000000403037c24 */ /* 0x000fe2000f8e02ff */
[----:B------:R-:W-:-:S02]  /*8630*/  ULDC UR4, c[0x0][0x150] ;  /* 0x0000540000047ab9 */ /* 0x000fc40000000800 */
[----:B------:R-:W-:Y:S01]  /*8640*/  FMUL R7, R7, UR4 ;  /* 0x0000000407077c20 */ /* 0x000fe20008400000 */
[----:B------:R-:W-:Y:S01]  /*8650*/  IMAD R3, R6, UR5, R3 ;  /* 0x0000000506037c24 */ /* 0x000fe2000f8e0203 */
[----:B------:R-:W-:Y:S01]  /*8660*/  ULDC UR4, c[0x0][0x618] ;  /* 0x0001860000047ab9 */ /* 0x000fe20000000800 */
[----:B------:R-:W-:Y:S02]  /*8670*/  ULDC UR5, c[0x0][0x154] ;  /* 0x0000550000057ab9 */ /* 0x000fe40000000800 */
[----:B------:R-:W-:Y:S01]  /*8680*/  IMAD.IADD R5, R5, 0x1, R3 ;  /* 0x0000000105057824 */ /* 0x000fe200078e0203 */
[----:B------:R-:W3:Y:S04]  /*8690*/  F2I.U32.TRUNC.NTZ R7, R7 ;  /* 0x0000000700077305 */ /* 0x000ee8000020f000 */
[----:B------:R-:W-:-:S02]  /*86a0*/  SHF.R.U64 R3, R4, UR4, R5 ;  /* 0x0000000404037c19 */ /* 0x000fc40008001205 */
[----:B-1----:R-:W-:-:S05]  /*86b0*/  I2FP.F32.U32 R4, R0 ;  /* 0x0000000000047245 */ /* 0x002fca0000201000 */
[----:B------:R-:W-:Y:S01]  /*86c0*/  FMUL R12, R4, UR5 ;  /* 0x00000005040c7c20 */ /* 0x000fe20008400000 */
[----:B------:R-:W-:Y:S01]  /*86d0*/  SHF.R.U32.HI R4, RZ, UR4, R5 ;  /* 0x00000004ff047c19 */ /* 0x000fe20008011605 */
[----:B------:R-:W-:Y:S01]  /*86e0*/  ULDC UR4, c[0x0][0x658] ;  /* 0x0001960000047ab9 */ /* 0x000fe20000000800 */
[----:B---3--:R-:W-:Y:S02]  /*86f0*/  IMAD.MOV R7, RZ, RZ, -R7 ;  /* 0x000000ffff077224 */ /* 0x008fe400078e0a07 */
[--C-:B------:R-:W-:Y:S01]  /*8700*/  SHF.R.U64 R11, R3, UR6, R4.reuse ;  /* 0x00000006030b7c19 */ /* 0x100fe20008001204 */
[----:B------:R-:W1:Y:S01]  /*8710*/  F2I.U32.TRUNC.NTZ R12, R12 ;  /* 0x0000000c000c7305 */ /* 0x000e62000020f000 */
[----:B------:R-:W-:Y:S01]  /*8720*/  SHF.R.U32.HI R4, RZ, UR6, R4 ;  /* 0x00000006ff047c19 */ /* 0x000fe20008011604 */
[----:B--2---:R-:W-:-:S03]  /*8730*/  IMAD R10, R15, R7, R10 ;  /* 0x000000070f0a7224 */ /* 0x004fc600078e020a */
[--C-:B------:R-:W-:Y:S02]  /*8740*/  SHF.R.U64 R8, R11, UR4, R4.reuse ;  /* 0x000000040b087c19 */ /* 0x100fe40008001204 */
[----:B------:R-:W-:-:S03]  /*8750*/  SHF.R.U32.HI R13, RZ, UR4, R4 ;  /* 0x00000004ff0d7c19 */ /* 0x000fc60008011604 */
[----:B------:R-:W-:Y:S02]  /*8760*/  IMAD.MOV.U32 R4, RZ, RZ, R8 ;  /* 0x000000ffff047224 */ /* 0x000fe400078e0008 */
[----:B------:R-:W-:Y:S01]  /*8770*/  IMAD.MOV.U32 R5, RZ, RZ, R13 ;  /* 0x000000ffff057224 */ /* 0x000fe200078e000d */
[----:B01----:R-:W-:Y:S06]  /*8780*/  @!P0 BRA `(.L_x_186) ;  /* 0x0000000000288947 */ /* 0x003fec0003800000 */
[----:B------:R-:W-:Y:S02]  /*8790*/  ULDC UR4, c[0x0][0x64c] ;  /* 0x0001930000047ab9 */ /* 0x000fe40000000800 */
[----:B------:R-:W-:-:S05]  /*87a0*/  IADD3 R5, P0, R8, UR4, RZ ;  /* 0x0000000408057c10 */ /* 0x000fca000ff1e0ff */
[----:B------:R-:W-:-:S04]  /*87b0*/  IMAD.X R13, RZ, RZ, R13, P0 ;  /* 0x000000ffff0d7224 */ /* 0x000fc800000e060d */
[----:B------:R-:W-:-:S04]  /*87c0*/  IMAD.WIDE.U32 R6, R13, UR8, RZ ;  /* 0x000000080d067c25 */ /* 0x000fc8000f8e00ff */
[----:B------:R-:W-:-:S04]  /*87d0*/  IMAD.WIDE.U32 R6, P0, R5, UR9, R6 ;  /* 0x0000000905067c25 */ /* 0x000fc8000f800006 */
[----:B------:R-:W-:-:S04]  /*87e0*/  IMAD.WIDE.U32 R4, R5, UR8, RZ ;  /* 0x0000000805047c25 */ /* 0x000fc8000f8e00ff */
[----:B------:R-:W-:Y:S01]  /*87f0*/  IMAD.MOV.U32 R4, RZ, RZ, R7 ;  /* 0x000000ffff047224 */ /* 0x000fe200078e0007 */
[----:B------:R-:W-:Y:S01]  /*8800*/  IADD3 RZ, P1, R5, R6, RZ ;  /* 0x0000000605ff7210 */ /* 0x000fe20007f3e0ff */
[----:B------:R-:W-:-:S04]  /*8810*/  IMAD.X R5, RZ, RZ, RZ, P0 ;  /* 0x000000ffff057224 */ /* 0x000fc800000e06ff */
[----:B------:R-:W-:-:S08]  /*8820*/  IMAD.WIDE.U32.X R4, R13, UR9, R4, P1 ;  /* 0x000000090d047c25 */ /* 0x000fd000088e0404 */
.L_x_186:
[----:B------:R-:W-:Y:S01]  /*8830*/  ISETP.NE.AND P0, PT, R2, 0x1, PT ;  /* 0x000000010200780c */ /* 0x000fe20003f05270 */
[----:B------:R-:W-:Y:S01]  /*8840*/  ULDC UR4, c[0x0][0x648] ;  /* 0x0001920000047ab9 */ /* 0x000fe20000000800 */
[----:B------:R-:W-:Y:S01]  /*8850*/  LOP3.LUT R11, R11, UR38, RZ, 0xc0, !PT ;  /* 0x000000260b0b7c12 */ /* 0x000fe2000f8ec0ff */
[----:B------:R-:W-:Y:S01]  /*8860*/  IMAD.MOV R12, RZ, RZ, -R12 ;  /* 0x000000ffff0c7224 */ /* 0x000fe200078e0a0c */
[----:B------:R-:W-:Y:S01]  /*8870*/  SHF.R.U64 R4, R4, UR4, R5 ;  /* 0x0000000404047c19 */ /* 0x000fe20008001205 */
[----:B------:R-:W-:Y:S01]  /*8880*/  ULDC UR4, c[0x0][0x638] ;  /* 0x00018e0000047ab9 */ /* 0x000fe20000000800 */
[----:B------:R-:W-:Y:S01]  /*8890*/  LOP3.LUT R31, R3, UR39, RZ, 0xc0, !PT ;  /* 0x00000027031f7c12 */ /* 0x000fe2000f8ec0ff */
[----:B------:R-:W-:Y:S02]  /*88a0*/  ULDC UR5, c[0x0][0x610] ;  /* 0x0001840000057ab9 */ /* 0x000fe40000000800 */
[----:B------:R-:W-:Y:S02]  /*88b0*/  IMAD.MOV R5, RZ, RZ, -R4 ;  /* 0x000000ffff057224 */ /* 0x000fe400078e0a04 */
[----:B------:R-:W-:-:S02]  /*88c0*/  IMAD R11, R4, UR37, R11 ;  /* 0x00000025040b7c24 */ /* 0x000fc4000f8e020b */
[----:B------:R-:W-:Y:S02]  /*88d0*/  @P0 IMAD R10, R9, R12, R0 ;  /* 0x0000000c090a0224 */ /* 0x000fe400078e0200 */
[----:B------:R-:W-:Y:S01]  /*88e0*/  IMAD R8, R5, UR4, R8 ;  /* 0x0000000405087c24 */ /* 0x000fe2000f8e0208 */
[----:B------:R-:W-:Y:S01]  /*88f0*/  ULDC UR4, c[0x0][0x600] ;  /* 0x0001800000047ab9 */ /* 0x000fe20000000800 */
[----:B------:R-:W-:Y:S02]  /*8900*/  IMAD R10, R11, UR5, R10 ;  /* 0x000000050b0a7c24 */ /* 0x000fe4000f8e020a */
[----:B------:R-:W-:Y:S02]  /*8910*/  IMAD R31, R8, UR4, R31 ;  /* 0x00000004081f7c24 */ /* 0x000fe4000f8e021f */
[----:B------:R-:W-:-:S03]  /*8920*/  IMAD.MOV.U32 R0, RZ, RZ, 0x1 ;  /* 0x00000001ff007424 */ /* 0x000fc600078e00ff */
[----:B------:R-:W-:Y:S02]  /*8930*/  SEL R30, R31, R10, !P0 ;  /* 0x0000000a1f1e7207 */ /* 0x000fe40004000000 */
[----:B------:R-:W-:-:S07]  /*8940*/  SEL R31, R10, R31, !P0 ;  /* 0x0000001f0a1f7207 */ /* 0x000fce0004000000 */
.L_x_184:
[----:B------:R-:W-:Y:S05]  /*8950*/  BSYNC B0 ;  /* 0x0000000000007941 */ /* 0x000fea0003800000 */
.L_x_183:
[----:B------:R-:W-:-:S13]  /*8960*/  LOP3.LUT P0, RZ, R0, 0xff, RZ, 0xc0, !PT ;  /* 0x000000ff00ff7812 */ /* 0x000fda000780c0ff */
[----:B------:R-:W-:Y:S05]  /*8970*/  @P0 BRA `(.L_x_187) ;  /* 0xffffffec00840947 */ /* 0x000fea000383ffff */
[----:B------:R-:W-:Y:S05]  /*8980*/  BSYNC B7 ;  /* 0x0000000000077941 */ /* 0x000fea0003800000 */
.L_x_173:
[----:B------:R-:W-:-:S03]  /*8990*/  UMOV UR4, 0xffffffff ;  /* 0xffffffff00047882 */ /* 0x000fc60000000000 */
[----:B------:R-:W-:Y:S05]  /*89a0*/  BRA.DIV UR4, `(.L_x_188) ;  /* 0x0000000604b47947 */ /* 0x000fea000b800000 */
[----:B------:R-:W-:-:S13]  /*89b0*/  ELECT P6, URZ, PT ;  /* 0x00000000003f782f */ /* 0x000fda00038c0000 */
.L_x_207:
[----:B------:R-:W-:Y:S04]  /*89c0*/  BSSY B0, `(.L_x_189) ;  /* 0x0000046000007945 */ /* 0x000fe80003800000 */
[----:B------:R-:W-:Y:S05]  /*89d0*/  @!P6 BRA `(.L_x_190) ;  /* 0x000000040010e947 */ /* 0x000fea0003800000 */
[----:B------:R-:W-:-:S04]  /*89e0*/  LOP3.LUT R18, R18, 0x2, RZ, 0xfc, !PT ;  /* 0x0000000212127812 */ /* 0x000fc800078efcff */
[----:B------:R-:W-:-:S13]  /*89f0*/  ISETP.NE.AND P0, PT, R18, 0x3, PT ;  /* 0x000000031200780c */ /* 0x000fda0003f05270 */
[----:B------:R-:W-:Y:S05]  /*8a00*/  @!P0 BRA `(.L_x_191) ;  /* 0x0000000000048947 */ /* 0x000fea0003800000 */
[----:B------:R-:W-:Y:S01]  /*8a10*/  BPT.TRAP 0x1 ;  /* 0x000000040000795c */ /* 0x000fe20000300000 */
.L_x_191:
[----:B------:R-:W0:Y:S01]  /*8a20*/  S2R R3, SR_CgaCtaId ;  /* 0x0000000000037919 */ /* 0x000e220000008800 */
[----:B------:R-:W-:Y:S02]  /*8a30*/  MOV R0, 0x400 ;  /* 0x0000040000007802 */ /* 0x000fe40000000f00 */
[----:B------:R-:W-:Y:S02]  /*8a40*/  SHF.L.U32 R2, R28, 0x1f, RZ ;  /* 0x0000001f1c027819 */ /* 0x000fe400000006ff */
[----:B0-----:R-:W-:-:S05]  /*8a50*/  LEA R0, R3, R0, 0x18 ;  /* 0x0000000003007211 */ /* 0x001fca00078ec0ff */
[----:B------:R-:W-:-:S04]  /*8a60*/  VIADD R0, R0, 0x38 ;  /* 0x0000003800007836 */ /* 0x000fc80000000000 */
[C---:B------:R-:W-:Y:S02]  /*8a70*/  IMAD R5, R27.reuse, 0x8, R0 ;  /* 0x000000081b057824 */ /* 0x040fe400078e0200 */
[----:B------:R-:W-:Y:S02]  /*8a80*/  VIADD R27, R27, 0x1 ;  /* 0x000000011b1b7836 */ /* 0x000fe40000000000 */
[----:B------:R-:W0:Y:S03]  /*8a90*/  SYNCS.PHASECHK.TRANS64.TRYWAIT P0, [R5+URZ], R2 ;  /* 0x00000002050075a7 */ /* 0x000e26000800017f */
[----:B------:R-:W-:-:S04]  /*8aa0*/  ISETP.NE.AND P1, PT, R27, 0x7, PT ;  /* 0x000000071b00780c */ /* 0x000fc80003f25270 */
[----:B------:R-:W-:Y:S02]  /*8ab0*/  SEL R3, RZ, 0x1, P1 ;  /* 0x00000001ff037807 */ /* 0x000fe40000800000 */
[----:B------:R-:W-:Y:S02]  /*8ac0*/  SEL R27, R27, RZ, P1 ;  /* 0x000000ff1b1b7207 */ /* 0x000fe40000800000 */
[----:B------:R-:W-:-:S03]  /*8ad0*/  LOP3.LUT R28, R28, R3, RZ, 0x3c, !PT ;  /* 0x000000031c1c7212 */ /* 0x000fc600078e3cff */
[----:B------:R-:W-:Y:S01]  /*8ae0*/  IMAD R7, R27, 0x8, R0 ;  /* 0x000000081b077824 */ /* 0x000fe200078e0200 */
[----:B------:R-:W-:Y:S01]  /*8af0*/  SHF.L.U32 R4, R28, 0x1f, RZ ;  /* 0x0000001f1c047819 */ /* 0x000fe200000006ff */
[----:B0-----:R-:W-:Y:S06]  /*8b00*/  @!P0 BRA `(.L_x_192) ;  /* 0x00000004007c8947 */ /* 0x001fec0003800000 */
.L_x_208:
[----:B------:R-:W1:Y:S01]  /*8b10*/  SYNCS.PHASECHK.TRANS64.TRYWAIT P0, [R7+URZ], R4 ;  /* 0x00000004070075a7 */ /* 0x000e62000800017f */
[----:B0-----:R-:W-:-:S05]  /*8b20*/  VIADD R2, R27, 0x1 ;  /* 0x000000011b027836 */ /* 0x001fca0000000000 */
[----:B------:R-:W-:-:S04]  /*8b30*/  ISETP.NE.AND P1, PT, R2, 0x7, PT ;  /* 0x000000070200780c */ /* 0x000fc80003f25270 */
[----:B------:R-:W-:Y:S02]  /*8b40*/  SEL R3, RZ, 0x1, P1 ;  /* 0x00000001ff037807 */ /* 0x000fe40000800000 */
[----:B------:R-:W-:Y:S02]  /*8b50*/  SEL R9, R2, RZ, P1 ;  /* 0x000000ff02097207 */ /* 0x000fe40000800000 */
[----:B------:R-:W-:-:S03]  /*8b60*/  LOP3.LUT R28, R28, R3, RZ, 0x3c, !PT ;  /* 0x000000031c1c7212 */ /* 0x000fc600078e3cff */
[----:B------:R-:W-:Y:S01]  /*8b70*/  IMAD R6, R9, 0x8, R0 ;  /* 0x0000000809067824 */ /* 0x000fe200078e0200 */
[----:B------:R-:W-:Y:S01]  /*8b80*/  SHF.L.U32 R5, R28, 0x1f, RZ ;  /* 0x0000001f1c057819 */ /* 0x000fe200000006ff */
[----:B-1----:R-:W-:Y:S06]  /*8b90*/  @!P0 BRA `(.L_x_193) ;  /* 0x00000004006c8947 */ /* 0x002fec0003800000 */
.L_x_209:
[----:B------:R-:W1:Y:S01]  /*8ba0*/  SYNCS.PHASECHK.TRANS64.TRYWAIT P0, [R6+URZ], R5 ;  /* 0x00000005060075a7 */ /* 0x000e62000800017f */
[----:B------:R-:W-:-:S05]  /*8bb0*/  VIADD R2, R9, 0x1 ;  /* 0x0000000109027836 */ /* 0x000fca0000000000 */
[----:B------:R-:W-:-:S04]  /*8bc0*/  ISETP.NE.AND P1, PT, R2, 0x7, PT ;  /* 0x000000070200780c */ /* 0x000fc80003f25270 */
[----:B------:R-:W-:Y:S02]  /*8bd0*/  SEL R3, RZ, 0x1, P1 ;  /* 0x00000001ff037807 */ /* 0x000fe40000800000 */
[----:B0-----:R-:W-:Y:S02]  /*8be0*/  SEL R7, R2, RZ, P1 ;  /* 0x000000ff02077207 */ /* 0x001fe40000800000 */
[----:B------:R-:W-:-:S03]  /*8bf0*/  LOP3.LUT R28, R28, R3, RZ, 0x3c, !PT ;  /* 0x000000031c1c7212 */ /* 0x000fc600078e3cff */
[----:B------:R-:W-:Y:S01]  /*8c00*/  IMAD R9, R7, 0x8, R0 ;  /* 0x0000000807097824 */ /* 0x000fe200078e0200 */
[----:B------:R-:W-:Y:S01]  /*8c10*/  SHF.L.U32 R4, R28, 0x1f, RZ ;  /* 0x0000001f1c047819 */ /* 0x000fe200000006ff */
[----:B-1----:R-:W-:Y:S06]  /*8c20*/  @!P0 BRA `(.L_x_194) ;  /* 0x00000004005c8947 */ /* 0x002fec0003800000 */
.L_x_210:
[----:B------:R-:W1:Y:S01]  /*8c30*/  SYNCS.PHASECHK.TRANS64.TRYWAIT P0, [R9+URZ], R4 ;  /* 0x00000004090075a7 */ /* 0x000e62000800017f */
[----:B------:R-:W-:-:S05]  /*8c40*/  VIADD R2, R7, 0x1 ;  /* 0x0000000107027836 */ /* 0x000fca0000000000 */
[----:B------:R-:W-:-:S04]  /*8c50*/  ISETP.NE.AND P1, PT, R2, 0x7, PT ;  /* 0x000000070200780c */ /* 0x000fc80003f25270 */
[----:B------:R-:W-:Y:S02]  /*8c60*/  SEL R3, RZ, 0x1, P1 ;  /* 0x00000001ff037807 */ /* 0x000fe40000800000 */
[----:B------:R-:W-:Y:S02]  /*8c70*/  SEL R7, R2, RZ, P1 ;  /* 0x000000ff02077207 */ /* 0x000fe40000800000 */
[----:B------:R-:W-:-:S03]  /*8c80*/  LOP3.LUT R28, R28, R3, RZ, 0x3c, !PT ;  /* 0x000000031c1c7212 */ /* 0x000fc600078e3cff */
[----:B------:R-:W-:Y:S01]  /*8c90*/  IMAD R8, R7, 0x8, R0 ;  /* 0x0000000807087824 */ /* 0x000fe200078e0200 */
[----:B0-----:R-:W-:Y:S01]  /*8ca0*/  SHF.L.U32 R5, R28, 0x1f, RZ ;  /* 0x0000001f1c057819 */ /* 0x001fe200000006ff */
[----:B-1----:R-:W-:Y:S06]  /*8cb0*/  @!P0 BRA `(.L_x_195) ;  /* 0x00000004004c8947 */ /* 0x002fec0003800000 */
.L_x_211:
[----:B------:R-:W1:Y:S01]  /*8cc0*/  SYNCS.PHASECHK.TRANS64.TRYWAIT P0, [R8+URZ], R5 ;  /* 0x00000005080075a7 */ /* 0x000e62000800017f */
[----:B------:R-:W-:-:S05]  /*8cd0*/  VIADD R2, R7, 0x1 ;  /* 0x0000000107027836 */ /* 0x000fca0000000000 */
[----:B------:R-:W-:-:S04]  /*8ce0*/  ISETP.NE.AND P1, PT, R2, 0x7, PT ;  /* 0x000000070200780c */ /* 0x000fc80003f25270 */
[----:B------:R-:W-:Y:S02]  /*8cf0*/  SEL R3, RZ, 0x1, P1 ;  /* 0x00000001ff037807 */ /* 0x000fe40000800000 */
[----:B------:R-:W-:Y:S02]  /*8d00*/  SEL R7, R2, RZ, P1 ;  /* 0x000000ff02077207 */ /* 0x000fe40000800000 */
[----:B0-----:R-:W-:-:S03]  /*8d10*/  LOP3.LUT R9, R28, R3, RZ, 0x3c, !PT ;  /* 0x000000031c097212 */ /* 0x001fc600078e3cff */
[----:B------:R-:W-:Y:S01]  /*8d20*/  IMAD R11, R7, 0x8, R0 ;  /* 0x00000008070b7824 */ /* 0x000fe200078e0200 */
[----:B------:R-:W-:Y:S01]  /*8d30*/  SHF.L.U32 R6, R9, 0x1f, RZ ;  /* 0x0000001f09067819 */ /* 0x000fe200000006ff */
[----:B-1----:R-:W-:Y:S06]  /*8d40*/  @!P0 BRA `(.L_x_196) ;  /* 0x00000004003c8947 */ /* 0x002fec0003800000 */
.L_x_212:
[----:B------:R-:W1:Y:S01]  /*8d50*/  SYNCS.PHASECHK.TRANS64.TRYWAIT P0, [R11+URZ], R6 ;  /* 0x000000060b0075a7 */ /* 0x000e62000800017f */
[----:B------:R-:W-:-:S05]  /*8d60*/  VIADD R2, R7, 0x1 ;  /* 0x0000000107027836 */ /* 0x000fca0000000000 */
[----:B------:R-:W-:-:S04]  /*8d70*/  ISETP.NE.AND P1, PT, R2, 0x7, PT ;  /* 0x000000070200780c */ /* 0x000fc80003f25270 */
[----:B------:R-:W-:Y:S02]  /*8d80*/  SEL R4, RZ, 0x1, P1 ;  /* 0x00000001ff047807 */ /* 0x000fe40000800000 */
[----:B------:R-:W-:Y:S02]  /*8d90*/  SEL R3, R2, RZ, P1 ;  /* 0x000000ff02037207 */ /* 0x000fe40000800000 */
[----:B------:R-:W-:Y:S01]  /*8da0*/  LOP3.LUT R4, R9, R4, RZ, 0x3c, !PT ;  /* 0x0000000409047212 */ /* 0x000fe200078e3cff */
[----:B-1----:R-:W-:Y:S06]  /*8db0*/  @!P0 BRA `(.L_x_197) ;  /* 0x0000000400348947 */ /* 0x002fec0003800000 */
.L_x_213:
[----:B------:R-:W-:Y:S01]  /*8dc0*/  IMAD R3, R3, 0x8, R0 ;  /* 0x0000000803037824 */ /* 0x000fe200078e0200 */
[----:B------:R-:W-:-:S07]  /*8dd0*/  SHF.L.U32 R0, R4, 0x1f, RZ ;  /* 0x0000001f04007819 */ /* 0x000fce00000006ff */
.L_x_198:
[----:B--2---:R2:W3:Y:S02]  /*8de0*/  SYNCS.PHASECHK.TRANS64.TRYWAIT P0, [R3+URZ], R0 ;  /* 0x00000000030075a7 */ /* 0x0044e4000800017f */
[----:B---3--:R-:W-:Y:S05]  /*8df0*/  @!P0 NANOSLEEP.SYNCS 0x989680 ;  /* 0x009896800000895d */ /* 0x008fea0003900000 */
[----:B------:R-:W3:Y:S02]  /*8e00*/  @!P0 SYNCS.PHASECHK.TRANS64 P0, [R3+URZ], R0 ;  /* 0x00000000030085a7 */ /* 0x000ee4000800007f */
[----:B---3--:R-:W-:Y:S05]  /*8e10*/  @!P0 BRA `(.L_x_198) ;  /* 0xfffffffc00f08947 */ /* 0x008fea000383ffff */
.L_x_190:
[----:B------:R-:W-:Y:S05]  /*8e20*/  BSYNC B0 ;  /* 0x0000000000007941 */ /* 0x000fea0003800000 */
.L_x_189:
[----:B------:R-:W-:Y:S05]  /*8e30*/  EXIT ;  /* 0x000000000000794d */ /* 0x000fea0003800000 */
.L_x_16:
[----:B------:R-:W-:Y:S02]  /*8e40*/  IMAD.MOV.U32 R13, RZ, RZ, R19 ;  /* 0x000000ffff0d7224 */ /* 0x000fe400078e0013 */
[----:B------:R-:W-:Y:S02]  /*8e50*/  IMAD.MOV.U32 R12, RZ, RZ, RZ ;  /* 0x000000ffff0c7224 */ /* 0x000fe400078e00ff */
[----:B------:R-:W-:Y:S02]  /*8e60*/  IMAD.MOV.U32 R11, RZ, RZ, 0x1f ;  /* 0x0000001fff0b7424 */ /* 0x000fe400078e00ff */
[----:B------:R-:W-:-:S07]  /*8e70*/  IMAD.MOV.U32 R15, RZ, RZ, -0x1 ;  /* 0xffffffffff0f7424 */ /* 0x000fce00078e00ff */
[----:B-----5:R-:W-:Y:S05]  /*8e80*/  WARPSYNC.COLLECTIVE R15, `(.L_x_199) ;  /* 0x000000000f087348 */ /* 0x020fea0003c00000 */
[----:B------:R0:W1:Y:S02]  /*8e90*/  SHFL.IDX P6, R14, R13, R12, R11 ;  /* 0x0000000c0d0e7389 */ /* 0x00006400000c000b */
[----:B01---5:R-:W-:Y:S01]  /*8ea0*/  ENDCOLLECTIVE ;  /* 0x000000000000791b */ /* 0x023fe20003800000 */
.L_x_199:
[----:B------:R-:W-:Y:S05]  /*8eb0*/  BRA `(.L_x_200) ;  /* 0xffffff8400e07947 */ /* 0x000fea000383ffff */
.L_x_20:
[----:B-1----:R1:W2:Y:S02]  /*8ec0*/  SYNCS.PHASECHK.TRANS64.TRYWAIT P1, [R3+URZ], R0 ;  /* 0x00000000030075a7 */ /* 0x0022a4000802017f */
[----:B--2---:R-:W-:Y:S05]  /*8ed0*/  @!P1 NANOSLEEP.SYNCS 0x989680 ;  /* 0x009896800000995d */ /* 0x004fea0003900000 */
[----:B------:R-:W2:Y:S02]  /*8ee0*/  @!P1 SYNCS.PHASECHK.TRANS64 P1, [R3+URZ], R0 ;  /* 0x00000000030095a7 */ /* 0x000ea4000802007f */
[----:B--2---:R-:W-:Y:S05]  /*8ef0*/  @!P1 BRA `(.L_x_20) ;  /* 0xfffffffc00f09947 */ /* 0x004fea000383ffff */
[----:B------:R-:W-:Y:S05]  /*8f00*/  BRA `(.L_x_19) ;  /* 0xffffff8400fc7947 */ /* 0x000fea000383ffff */
.L_x_25:
[----:B0-----:R0:W1:Y:S02]  /*8f10*/  SYNCS.PHASECHK.TRANS64.TRYWAIT P1, [R3+URZ], R6 ;  /* 0x00000006030075a7 */ /* 0x001064000802017f */
[----:B-1----:R-:W-:Y:S05]  /*8f20*/  @!P1 NANOSLEEP.SYNCS 0x989680 ;  /* 0x009896800000995d */ /* 0x002fea0003900000 */
[----:B------:R-:W1:Y:S02]  /*8f30*/  @!P1 SYNCS.PHASECHK.TRANS64 P1, [R3+URZ], R6 ;  /* 0x00000006030095a7 */ /* 0x000e64000802007f */
[----:B-1----:R-:W-:Y:S05]  /*8f40*/  @!P1 BRA `(.L_x_25) ;  /* 0xfffffffc00f09947 */ /* 0x002fea000383ffff */
[----:B------:R-:W-:Y:S05]  /*8f50*/  BRA `(.L_x_24) ;  /* 0xffffff8c00187947 */ /* 0x000fea000383ffff */
.L_x_33:
[----:B------:R0:W0:Y:S02]  /*8f60*/  SYNCS.PHASECHK.TRANS64.TRYWAIT P1, [R7+URZ], R8 ;  /* 0x00000008070075a7 */ /* 0x000024000802017f */
[----:B0-----:R-:W-:Y:S05]  /*8f70*/  @!P1 NANOSLEEP.SYNCS 0x989680 ;  /* 0x009896800000995d */ /* 0x001fea0003900000 */
[----:B------:R-:W0:Y:S02]  /*8f80*/  @!P1 SYNCS.PHASECHK.TRANS64 P1, [R7+URZ], R8 ;  /* 0x00000008070095a7 */ /* 0x000e24000802007f */
[----:B0-----:R-:W-:Y:S05]  /*8f90*/  @!P1 BRA `(.L_x_33) ;  /* 0xfffffffc00f09947 */ /* 0x001fea000383ffff */
[----:B------:R-:W-:Y:S05]  /*8fa0*/  BRA `(.L_x_32) ;  /* 0xffffff9000847947 */ /* 0x000fea000383ffff */
.L_x_174:
[----:B------:R-:W-:Y:S01]  /*8fb0*/  BSSY B0, `(.L_x_201) ;  /* 0x0000006000007945 */ /* 0x000fe20003800000 */
[----:B------:R-:W-:-:S07]  /*8fc0*/  IMAD.MOV.U32 R15, RZ, RZ, -0x1 ;  /* 0xffffffffff0f7424 */ /* 0x000fce00078e00ff */
[----:B------:R-:W-:Y:S05]  /*8fd0*/  WARPSYNC.COLLECTIVE R15, `(.L_x_202) ;  /* 0x000000000f0c7348 */ /* 0x000fea0003c00000 */
[----:B------:R-:W-:Y:S02]  /*8fe0*/  ELECT P6, UR62, PT ;  /* 0x00000000003e782f */ /* 0x000fe400038c0000 */
[----:B------:R-:W-:Y:S01]  /*8ff0*/  MOV R14, UR62 ;  /* 0x0000003e000e7c02 */ /* 0x000fe20008000f00 */
[----:B------:R-:W-:Y:S10]  /*9000*/  ENDCOLLECTIVE ;  /* 0x000000000000791b */ /* 0x000ff40003800000 */
.L_x_202:
[----:B------:R-:W-:Y:S05]  /*9010*/  BSYNC B0 ;  /* 0x0000000000007941 */ /* 0x000fea0003800000 */
.L_x_201:
[----:B------:R-:W-:Y:S05]  /*9020*/  BRA `(.L_x_203) ;  /* 0xffffffe400e47947 */ /* 0x000fea000383ffff */
.L_x_179:
[----:B0-----:R0:W1:Y:S02]  /*9030*/  SYNCS.PHASECHK.TRANS64.TRYWAIT P0, [R4+URZ+0x38], R37 ;  /* 0x00003825040075a7 */ /* 0x001064000800017f */
[----:B-1----:R-:W-:Y:S05]  /*9040*/  @!P0 NANOSLEEP.SYNCS 0x989680 ;  /* 0x009896800000895d */ /* 0x002fea0003900000 */
[----:B------:R-:W1:Y:S02]  /*9050*/  @!P0 SYNCS.PHASECHK.TRANS64 P0, [R4+URZ+0x38], R37 ;  /* 0x00003825040085a7 */ /* 0x000e64000800007f */
[----:B-1----:R-:W-:Y:S05]  /*9060*/  @!P0 BRA `(.L_x_179) ;  /* 0xfffffffc00f08947 */ /* 0x002fea000383ffff */
[----:B------:R-:W-:Y:S05]  /*9070*/  BRA `(.L_x_204) ;  /* 0xffffffe800ec7947 */ /* 0x000fea000383ffff */
.L_x_188:
[----:B------:R-:W-:Y:S01]  /*9080*/  BSSY B0, `(.L_x_205) ;  /* 0x0000006000007945 */ /* 0x000fe20003800000 */
[----:B------:R-:W-:-:S07]  /*9090*/  IMAD.MOV.U32 R15, RZ, RZ, -0x1 ;  /* 0xffffffffff0f7424 */ /* 0x000fce00078e00ff */
[----:B------:R-:W-:Y:S05]  /*90a0*/  WARPSYNC.COLLECTIVE R15, `(.L_x_206) ;  /* 0x000000000f0c7348 */ /* 0x000fea0003c00000 */
[----:B------:R-:W-:Y:S02]  /*90b0*/  ELECT P6, UR62, PT ;  /* 0x00000000003e782f */ /* 0x000fe400038c0000 */
[----:B------:R-:W-:Y:S01]  /*90c0*/  MOV R14, UR62 ;  /* 0x0000003e000e7c02 */ /* 0x000fe20008000f00 */
[----:B------:R-:W-:Y:S10]  /*90d0*/  ENDCOLLECTIVE ;  /* 0x000000000000791b */ /* 0x000ff40003800000 */
.L_x_206:
[----:B------:R-:W-:Y:S05]  /*90e0*/  BSYNC B0 ;  /* 0x0000000000007941 */ /* 0x000fea0003800000 */
.L_x_205:
[----:B------:R-:W-:Y:S05]  /*90f0*/  BRA `(.L_x_207) ;  /* 0xfffffff800307947 */ /* 0x000fea000383ffff */
.L_x_192:
[----:B0-----:R0:W1:Y:S02]  /*9100*/  SYNCS.PHASECHK.TRANS64.TRYWAIT P0, [R5+URZ], R2 ;  /* 0x00000002050075a7 */ /* 0x001064000800017f */
[----:B-1----:R-:W-:Y:S05]  /*9110*/  @!P0 NANOSLEEP.SYNCS 0x989680 ;  /* 0x009896800000895d */ /* 0x002fea0003900000 */
[----:B------:R-:W1:Y:S02]  /*9120*/  @!P0 SYNCS.PHASECHK.TRANS64 P0, [R5+URZ], R2 ;  /* 0x00000002050085a7 */ /* 0x000e64000800007f */
[----:B-1----:R-:W-:Y:S05]  /*9130*/  @!P0 BRA `(.L_x_192) ;  /* 0xfffffffc00f08947 */ /* 0x002fea000383ffff */
[----:B------:R-:W-:Y:S05]  /*9140*/  BRA `(.L_x_208) ;  /* 0xfffffff800707947 */ /* 0x000fea000383ffff */
.L_x_193:
[----:B0-----:R0:W1:Y:S02]  /*9150*/  SYNCS.PHASECHK.TRANS64.TRYWAIT P0, [R7+URZ], R4 ;  /* 0x00000004070075a7 */ /* 0x001064000800017f */
[----:B-1----:R-:W-:Y:S05]  /*9160*/  @!P0 NANOSLEEP.SYNCS 0x989680 ;  /* 0x009896800000895d */ /* 0x002fea0003900000 */
[----:B------:R-:W1:Y:S02]  /*9170*/  @!P0 SYNCS.PHASECHK.TRANS64 P0, [R7+URZ], R4 ;  /* 0x00000004070085a7 */ /* 0x000e64000800007f */
[----:B-1----:R-:W-:Y:S05]  /*9180*/  @!P0 BRA `(.L_x_193) ;  /* 0xfffffffc00f08947 */ /* 0x002fea000383ffff */
[----:B------:R-:W-:Y:S05]  /*9190*/  BRA `(.L_x_209) ;  /* 0xfffffff800807947 */ /* 0x000fea000383ffff */
.L_x_194:
[----:B0-----:R0:W1:Y:S02]  /*91a0*/  SYNCS.PHASECHK.TRANS64.TRYWAIT P0, [R6+URZ], R5 ;  /* 0x00000005060075a7 */ /* 0x001064000800017f */
[----:B-1----:R-:W-:Y:S05]  /*91b0*/  @!P0 NANOSLEEP.SYNCS 0x989680 ;  /* 0x009896800000895d */ /* 0x002fea0003900000 */
[----:B------:R-:W1:Y:S02]  /*91c0*/  @!P0 SYNCS.PHASECHK.TRANS64 P0, [R6+URZ], R5 ;  /* 0x00000005060085a7 */ /* 0x000e64000800007f */
[----:B-1----:R-:W-:Y:S05]  /*91d0*/  @!P0 BRA `(.L_x_194) ;  /* 0xfffffffc00f08947 */ /* 0x002fea000383ffff */
[----:B------:R-:W-:Y:S05]  /*91e0*/  BRA `(.L_x_210) ;  /* 0xfffffff800907947 */ /* 0x000fea000383ffff */
.L_x_195:
[----:B0-----:R0:W1:Y:S02]  /*91f0*/  SYNCS.PHASECHK.TRANS64.TRYWAIT P0, [R9+URZ], R4 ;  /* 0x00000004090075a7 */ /* 0x001064000800017f */
[----:B-1----:R-:W-:Y:S05]  /*9200*/  @!P0 NANOSLEEP.SYNCS 0x989680 ;  /* 0x009896800000895d */ /* 0x002fea0003900000 */
[----:B------:R-:W1:Y:S02]  /*9210*/  @!P0 SYNCS.PHASECHK.TRANS64 P0, [R9+URZ], R4 ;  /* 0x00000004090085a7 */ /* 0x000e64000800007f */
[----:B-1----:R-:W-:Y:S05]  /*9220*/  @!P0 BRA `(.L_x_195) ;  /* 0xfffffffc00f08947 */ /* 0x002fea000383ffff */
[----:B------:R-:W-:Y:S05]  /*9230*/  BRA `(.L_x_211) ;  /* 0xfffffff800a07947 */ /* 0x000fea000383ffff */
.L_x_196:
[----:B0-----:R0:W1:Y:S02]  /*9240*/  SYNCS.PHASECHK.TRANS64.TRYWAIT P0, [R8+URZ], R5 ;  /* 0x00000005080075a7 */ /* 0x001064000800017f */
[----:B-1----:R-:W-:Y:S05]  /*9250*/  @!P0 NANOSLEEP.SYNCS 0x989680 ;  /* 0x009896800000895d */ /* 0x002fea0003900000 */
[----:B------:R-:W1:Y:S02]  /*9260*/  @!P0 SYNCS.PHASECHK.TRANS64 P0, [R8+URZ], R5 ;  /* 0x00000005080085a7 */ /* 0x000e64000800007f */
[----:B-1----:R-:W-:Y:S05]  /*9270*/  @!P0 BRA `(.L_x_196) ;  /* 0xfffffffc00f08947 */ /* 0x002fea000383ffff */
[----:B------:R-:W-:Y:S05]  /*9280*/  BRA `(.L_x_212) ;  /* 0xfffffff800b07947 */ /* 0x000fea000383ffff */
.L_x_197:
[----:B-1----:R1:W2:Y:S02]  /*9290*/  SYNCS.PHASECHK.TRANS64.TRYWAIT P0, [R11+URZ], R6 ;  /* 0x000000060b0075a7 */ /* 0x0022a4000800017f */
[----:B--2---:R-:W-:Y:S05]  /*92a0*/  @!P0 NANOSLEEP.SYNCS 0x989680 ;  /* 0x009896800000895d */ /* 0x004fea0003900000 */
[----:B------:R-:W2:Y:S02]  /*92b0*/  @!P0 SYNCS.PHASECHK.TRANS64 P0, [R11+URZ], R6 ;  /* 0x000000060b0085a7 */ /* 0x000ea4000800007f */
[----:B--2---:R-:W-:Y:S05]  /*92c0*/  @!P0 BRA `(.L_x_197) ;  /* 0xfffffffc00f08947 */ /* 0x004fea000383ffff */
[----:B------:R-:W-:Y:S05]  /*92d0*/  BRA `(.L_x_213) ;  /* 0xfffffff800b87947 */ /* 0x000fea000383ffff */
.L_x_214:
[----:B------:R-:W-:-:S00]  /*92e0*/  BRA `(.L_x_214) ;  /* 0xfffffffc00fc7947 */ /* 0x000fc0000383ffff */
[----:B------:R-:W-:-:S00]  /*92f0*/  NOP ;  /* 0x0000000000007918 */ /* 0x000fc00000000000 */
        /* <DEDUP_REMOVED lines=8> */
.L_x_215:


//--------------------- .nv.global.init           --------------------------
	.section	.nv.global.init,"aw",@progbits
.nv.global.init:
	.type		$str$24,@object
	.size		$str$24,($str$25 - $str$24)
$str$24:
        /*0000*/ 	.byte	0x28, 0x61, 0x64, 0x64, 0x72, 0x65, 0x73, 0x73, 0x20, 0x26, 0x20, 0x6d, 0x61, 0x73, 0x6b, 0x29
        /*0010*/ 	.byte	0x20, 0x3d, 0x3d, 0x20, 0x30, 0x00
	.type		$str$25,@object
	.size		$str$25,(__unnamed_1 - $str$25)
$str$25:
        /*0016*/ 	.byte	0x2f, 0x74, 0x6d, 0x70, 0x2f, 0x63, 0x75, 0x74, 0x6c, 0x61, 0x73, 0x73, 0x5f, 0x73, 0x77, 0x65
        /*0026*/ 	.byte	0x65, 0x70, 0x5f, 0x73, 0x72, 0x63, 0x2f, 0x69, 0x6e, 0x63, 0x6c, 0x75, 0x64, 0x65, 0x2f, 0x63
        /*0036*/ 	.byte	0x75, 0x74, 0x65, 0x2f, 0x70, 0x6f, 0x69, 0x6e, 0x74, 0x65, 0x72, 0x5f, 0x66, 0x6c, 0x61, 0x67
        /*0046*/ 	.byte	0x67, 0x65, 0x64, 0x2e, 0x68, 0x70, 0x70, 0x00
	.type		__unnamed_1,@object
	.size		__unnamed_1,(__unnamed_2 - __unnamed_1)
__unnamed_1:
        /*004e*/ 	.byte	0x61, 0x75, 0x74, 0x6f, 0x20, 0x63, 0x75, 0x74, 0x65, 0x3a, 0x3a, 0x61, 0x73, 0x5f, 0x70, 0x6f
        /* <DEDUP_REMOVED lines=27> */
        /*020e*/ 	.byte	0x34, 0x30, 0x39, 0x36, 0x3e, 0x3e, 0x3e, 0x3e, 0x3e, 0x20, 0x26, 0x5d, 0x00
	.type		__unnamed_2,@object
	.size		__unnamed_2,(.L_1 - __unnamed_2)
__unnamed_2:
        /* <DEDUP_REMOVED lines=28> */
        /*03db*/ 	.byte	0x3c, 0x34, 0x30, 0x39, 0x36, 0x3e, 0x3e, 0x3e, 0x3e, 0x3e, 0x20, 0x26, 0x5d, 0x00
.L_1:


//--------------------- .nv.shared._ZN7cutlass13device_kernelINS_4gemm6kernel13GemmUniversalIN4cute5tupleIJiiiiEEENS1_10collective13CollectiveMmaINS1_39MainloopSm90TmaGmmaRmemAWarpSpecializedILi7ENS5_IJNS4_1CILi1EEESB_SB_EEENS1_35KernelTmaWarpSpecializedCooperativeEEENS5_IJNSA_ILi128EEESF_NSA_ILi32EEEEEENS_10tfloat32_tENS5_IJlSB_lEEESI_NS5_IJSB_llEEENS4_8TiledMMAINS4_8MMA_AtomIJNS4_4SM904GMMA30MMA_64x128x8_F32TF32TF32_RS_TNILNSO_7ScaleInE1ELSQ_1EEEEEENS4_6LayoutINS5_IJNSA_ILi2EEESB_SB_EEENS5_IJSB_NSA_ILi0EEESW_EEEEENS5_IJNS4_10UnderscoreESZ_SZ_EEEEENS4_13SM90_TMA_LOADENS4_14ComposedLayoutINS4_7SwizzleILi3ELi4ELi3EEENS4_18smem_ptr_flag_bitsILi32EEENST_INS5_IJNSA_ILi8EEESG_EEENS5_IJSG_SB_EEEEEEEvNS4_8identityES12_NS13_INS14_ILi1ELi4ELi3EEES17_NST_INS5_IJS18_S18_EEENS5_IJSB_S18_EEEEEEENS4_9Copy_AtomIJNS4_39AutoVectorizingCopyWithAssumedAlignmentILi128EEESI_EEES1D_EENS_8epilogue10collective6detail29Sm90TmaWarpSpecializedAdapterINS1P_15DefaultEpilogueISI_SJ_SJ_NS1O_6thread17LinearCombinationISI_Li1EffLNS1T_9ScaleType4KindE0ELNS_15FloatRoundStyleE2ESI_EENS1_15EpilogueDefaultEEEEEvvEEEEvNT_6ParamsE --------------------------
	.section	.nv.shared._ZN7cutlass13device_kernelINS_4gemm6kernel13GemmUniversalIN4cute5tupleIJiiiiEEENS1_10collective13CollectiveMmaINS1_39MainloopSm90TmaGmmaRmemAWarpSpecializedILi7ENS5_IJNS4_1CILi1EEESB_SB_EEENS1_35KernelTmaWarpSpecializedCooperativeEEENS5_IJNSA_ILi128EEESF_NSA_ILi32EEEEEENS_10tfloat32_tENS5_IJlSB_lEEESI_NS5_IJSB_llEEENS4_8TiledMMAINS4_8MMA_AtomIJNS4_4SM904GMMA30MMA_64x128x8_F32TF32TF32_RS_TNILNSO_7ScaleInE1ELSQ_1EEEEEENS4_6LayoutINS5_IJNSA_ILi2EEESB_SB_EEENS5_IJSB_NSA_ILi0EEESW_EEEEENS5_IJNS4_10UnderscoreESZ_SZ_EEEEENS4_13SM90_TMA_LOADENS4_14ComposedLayoutINS4_7SwizzleILi3ELi4ELi3EEENS4_18smem_ptr_flag_bitsILi32EEENST_INS5_IJNSA_ILi8EEESG_EEENS5_IJSG_SB_EEEEEEEvNS4_8identityES12_NS13_INS14_ILi1ELi4ELi3EEES17_NST_INS5_IJS18_S18_EEENS5_IJSB_S18_EEEEEEENS4_9Copy_AtomIJNS4_39AutoVectorizingCopyWithAssumedAlignmentILi128EEESI_EEES1D_EENS_8epilogue10collective6detail29Sm90TmaWarpSpecializedAdapterINS1P_15DefaultEpilogueISI_SJ_SJ_NS1O_6thread17LinearCombinationISI_Li1EffLNS1T_9ScaleType4KindE0ELNS_15FloatRoundStyleE2ESI_EENS1_15EpilogueDefaultEEEEEvvEEEEvNT_6ParamsE,"aw",@nobits
	.sectionflags	@""
	.align	16
	.zero		1024


//--------------------- .nv.shared.reserved.0     --------------------------
	.section	.nv.shared.reserved.0,"aw",@nobits
	.weak		__nv_reservedSMEM_offset_0_alias
	.size		__nv_reservedSMEM_offset_0_alias, 0, 0
	.other		__nv_reservedSMEM_offset_0_alias,@"STO_CUDA_RESERVED_SHARED STV_DEFAULT"
__nv_reservedSMEM_offset_0_alias:
	.zero		0


//--------------------- .nv.global                --------------------------
	.section	.nv.global,"aw",@nobits
.nv.global:
	.type		_ZN40_INTERNAL_99b28490_4_k_cu_56914864_316784cute1_E,@object
	.size		_ZN40_INTERNAL_99b28490_4_k_cu_56914864_316784cute1_E,(_ZN40_INTERNAL_99b28490_4_k_cu_56914864_316784cuda3std3__45__cpo6cbeginE - _ZN40_INTERNAL_99b28490_4_k_cu_56914864_316784cute1_E)
_ZN40_INTERNAL_99b28490_4_k_cu_56914864_316784cute1_E:
	.zero		1
	.type		_ZN40_INTERNAL_99b28490_4_k_cu_56914864_316784cuda3std3__45__cpo6cbeginE,@object
	.size		_ZN40_INTERNAL_99b28490_4_k_cu_56914864_316784cuda3std3__45__cpo6cbeginE,(_ZN40_INTERNAL_99b28490_4_k_cu_56914864_316784cuda3std3__48in_placeE - _ZN40_INTERNAL_99b28490_4_k_cu_56914864_316784cuda3std3__45__cpo6cbeginE)
_ZN40_INTERNAL_99b28490_4_k_cu_56914864_316784cuda3std3__45__cpo6cbeginE:
	.zero		1
	.type		_ZN40_INTERNAL_99b28490_4_k_cu_56914864_316784cuda3std3__48in_placeE,@object
	.size		_ZN40_INTERNAL_99b28490_4_k_cu_56914864_316784cuda3std3__48in_placeE,(_ZN40_INTERNAL_99b28490_4_k_cu_56914864_316784cuda3std6ranges3__45__cpo9iter_moveE - _ZN40_INTERNAL_99b28490_4_k_cu_56914864_316784cuda3std3__48in_placeE)
_ZN40_INTERNAL_99b28490_4_k_cu_56914864_316784cuda3std3__48in_placeE:
	.zero		1
	.type		_ZN40_INTERNAL_99b28490_4_k_cu_56914864_316784cuda3std6ranges3__45__cpo9iter_moveE,@object
	.size		_ZN40_INTERNAL_99b28490_4_k_cu_56914864_316784cuda3std6ranges3__45__cpo9iter_moveE,(_ZN40_INTERNAL_99b28490_4_k_cu_56914864_316784cuda3std3__45__cpo5beginE - _ZN40_INTERNAL_99b28490_4_k_cu_56914864_316784cuda3std6ranges3__45__cpo9iter_moveE)
_ZN40_INTERNAL_99b28490_4_k_cu_56914864_316784cuda3std6ranges3__45__cpo9iter_moveE:
	.zero		1
	.type		_ZN40_INTERNAL_99b28490_4_k_cu_56914864_316784cuda3std3__45__cpo5beginE,@object
	.size		_ZN40_INTERNAL_99b28490_4_k_cu_56914864_316784cuda3std3__45__cpo5beginE,(_ZN40_INTERNAL_99b28490_4_k_cu_56914864_316784cuda3std3__442_GLOBAL__N__99b28490_4_k_cu_56914864_316786ignoreE - _ZN40_INTERNAL_99b28490_4_k_cu_56914864_316784cuda3std3__45__cpo5beginE)
_ZN40_INTERNAL_99b28490_4_k_cu_56914864_316784cuda3std3__45__cpo5beginE:
	.zero		1
	.type		_ZN40_INTERNAL_99b28490_4_k_cu_56914864_316784cuda3std3__442_GLOBAL__N__99b28490_4_k_cu_56914864_316786ignoreE,@object
	.size		_ZN40_INTERNAL_99b28490_4_k_cu_56914864_316784cuda3std3__442_GLOBAL__N__99b28490_4_k_cu_56914864_316786ignoreE,(_ZN40_INTERNAL_99b28490_4_k_cu_56914864_316784cute7productE - _ZN40_INTERNAL_99b28490_4_k_cu_56914864_316784cuda3std3__442_GLOBAL__N__99b28490_4_k_cu_56914864_316786ignoreE)
_ZN40_INTERNAL_99b28490_4_k_cu_56914864_316784cuda3std3__442_GLOBAL__N__99b28490_4_k_cu_56914864_316786ignoreE:
	.zero		1
	.type		_ZN40_INTERNAL_99b28490_4_k_cu_56914864_316784cute7productE,@object
	.size		_ZN40_INTERNAL_99b28490_4_k_cu_56914864_316784cute7productE,(_ZN40_INTERNAL_99b28490_4_k_cu_56914864_316784cuda3std3__45__cpo3endE - _ZN40_INTERNAL_99b28490_4_k_cu_56914864_316784cute7productE)
_ZN40_INTERNAL_99b28490_4_k_cu_56914864_316784cute7productE:
	.zero		1
	.type		_ZN40_INTERNAL_99b28490_4_k_cu_56914864_316784cuda3std3__45__cpo3endE,@object
	.size		_ZN40_INTERNAL_99b28490_4_k_cu_56914864_316784cuda3std3__45__cpo3endE,(_ZN40_INTERNAL_99b28490_4_k_cu_56914864_316784cuda3std3__419piecewise_constructE - _ZN40_INTERNAL_99b28490_4_k_cu_56914864_316784cuda3std3__45__cpo3endE)
_ZN40_INTERNAL_99b28490_4_k_cu_56914864_316784cuda3std3__45__cpo3endE:
	.zero		1
	.type		_ZN40_INTERNAL_99b28490_4_k_cu_56914864_316784cuda3std3__419piecewise_constructE,@object
	.size		_ZN40_INTERNAL_99b28490_4_k_cu_56914864_316784cuda3std3__419piecewise_constructE,(_ZN40_INTERNAL_99b28490_4_k_cu_56914864_316784cuda3std3__45__cpo4cendE - _ZN40_INTERNAL_99b28490_4_k_cu_56914864_316784cuda3std3__419piecewise_constructE)
_ZN40_INTERNAL_99b28490_4_k_cu_56914864_316784cuda3std3__419piecewise_constructE:
	.zero		1
	.type		_ZN40_INTERNAL_99b28490_4_k_cu_56914864_316784cuda3std3__45__cpo4cendE,@object
	.size		_ZN40_INTERNAL_99b28490_4_k_cu_56914864_316784cuda3std3__45__cpo4cendE,(_ZN40_INTERNAL_99b28490_4_k_cu_56914864_316784cuda3std6ranges3__45__cpo4swapE - _ZN40_INTERNAL_99b28490_4_k_cu_56914864_316784cuda3std3__45__cpo4cendE)
_ZN40_INTERNAL_99b28490_4_k_cu_56914864_316784cuda3std3__45__cpo4cendE:
	.zero		1
	.type		_ZN40_INTERNAL_99b28490_4_k_cu_56914864_316784cuda3std6ranges3__45__cpo4swapE,@object
	.size		_ZN40_INTERNAL_99b28490_4_k_cu_56914864_316784cuda3std6ranges3__45__cpo4swapE,(.L_9 - _ZN40_INTERNAL_99b28490_4_k_cu_56914864_316784cuda3std6ranges3__45__cpo4swapE)
_ZN40_INTERNAL_99b28490_4_k_cu_56914864_316784cuda3std6ranges3__45__cpo4swapE:
	.zero		1
.L_9:


//--------------------- .nv.constant0._ZN7cutlass13device_kernelINS_4gemm6kernel13GemmUniversalIN4cute5tupleIJiiiiEEENS1_10collective13CollectiveMmaINS1_39MainloopSm90TmaGmmaRmemAWarpSpecializedILi7ENS5_IJNS4_1CILi1EEESB_SB_EEENS1_35KernelTmaWarpSpecializedCooperativeEEENS5_IJNSA_ILi128EEESF_NSA_ILi32EEEEEENS_10tfloat32_tENS5_IJlSB_lEEESI_NS5_IJSB_llEEENS4_8TiledMMAINS4_8MMA_AtomIJNS4_4SM904GMMA30MMA_64x128x8_F32TF32TF32_RS_TNILNSO_7ScaleInE1ELSQ_1EEEEEENS4_6LayoutINS5_IJNSA_ILi2EEESB_SB_EEENS5_IJSB_NSA_ILi0EEESW_EEEEENS5_IJNS4_10UnderscoreESZ_SZ_EEEEENS4_13SM90_TMA_LOADENS4_14ComposedLayoutINS4_7SwizzleILi3ELi4ELi3EEENS4_18smem_ptr_flag_bitsILi32EEENST_INS5_IJNSA_ILi8EEESG_EEENS5_IJSG_SB_EEEEEEEvNS4_8identityES12_NS13_INS14_ILi1ELi4ELi3EEES17_NST_INS5_IJS18_S18_EEENS5_IJSB_S18_EEEEEEENS4_9Copy_AtomIJNS4_39AutoVectorizingCopyWithAssumedAlignmentILi128EEESI_EEES1D_EENS_8epilogue10collective6detail29Sm90TmaWarpSpecializedAdapterINS1P_15DefaultEpilogueISI_SJ_SJ_NS1O_6thread17LinearCombinationISI_Li1EffLNS1T_9ScaleType4KindE0ELNS_15FloatRoundStyleE2ESI_EENS1_15EpilogueDefaultEEEEEvvEEEEvNT_6ParamsE --------------------------
	.section	.nv.constant0._ZN7cutlass13device_kernelINS_4gemm6kernel13GemmUniversalIN4cute5tupleIJiiiiEEENS1_10collective13CollectiveMmaINS1_39MainloopSm90TmaGmmaRmemAWarpSpecializedILi7ENS5_IJNS4_1CILi1EEESB_SB_EEENS1_35KernelTmaWarpSpecializedCooperativeEEENS5_IJNSA_ILi128EEESF_NSA_ILi32EEEEEENS_10tfloat32_tENS5_IJlSB_lEEESI_NS5_IJSB_llEEENS4_8TiledMMAINS4_8MMA_AtomIJNS4_4SM904GMMA30MMA_64x128x8_F32TF32TF32_RS_TNILNSO_7ScaleInE1ELSQ_1EEEEEENS4_6LayoutINS5_IJNSA_ILi2EEESB_SB_EEENS5_IJSB_NSA_ILi0EEESW_EEEEENS5_IJNS4_10UnderscoreESZ_SZ_EEEEENS4_13SM90_TMA_LOADENS4_14ComposedLayoutINS4_7SwizzleILi3ELi4ELi3EEENS4_18smem_ptr_flag_bitsILi32EEENST_INS5_IJNSA_ILi8EEESG_EEENS5_IJSG_SB_EEEEEEEvNS4_8identityES12_NS13_INS14_ILi1ELi4ELi3EEES17_NST_INS5_IJS18_S18_EEENS5_IJSB_S18_EEEEEEENS4_9Copy_AtomIJNS4_39AutoVectorizingCopyWithAssumedAlignmentILi128EEESI_EEES1D_EENS_8epilogue10collective6detail29Sm90TmaWarpSpecializedAdapterINS1P_15DefaultEpilogueISI_SJ_SJ_NS1O_6thread17LinearCombinationISI_Li1EffLNS1T_9ScaleType4KindE0ELNS_15FloatRoundStyleE2ESI_EENS1_15EpilogueDefaultEEEEEvvEEEEvNT_6ParamsE,"a",@progbits
	.sectionflags	@""
	.align	4
.nv.constant0._ZN7cutlass13device_kernelINS_4gemm6kernel13GemmUniversalIN4cute5tupleIJiiiiEEENS1_10collective13CollectiveMmaINS1_39MainloopSm90TmaGmmaRmemAWarpSpecializedILi7ENS5_IJNS4_1CILi1EEESB_SB_EEENS1_35KernelTmaWarpSpecializedCooperativeEEENS5_IJNSA_ILi128EEESF_NSA_ILi32EEEEEENS_10tfloat32_tENS5_IJlSB_lEEESI_NS5_IJSB_llEEENS4_8TiledMMAINS4_8MMA_AtomIJNS4_4SM904GMMA30MMA_64x128x8_F32TF32TF32_RS_TNILNSO_7ScaleInE1ELSQ_1EEEEEENS4_6LayoutINS5_IJNSA_ILi2EEESB_SB_EEENS5_IJSB_NSA_ILi0EEESW_EEEEENS5_IJNS4_10UnderscoreESZ_SZ_EEEEENS4_13SM90_TMA_LOADENS4_14ComposedLayoutINS4_7SwizzleILi3ELi4ELi3EEENS4_18smem_ptr_flag_bitsILi32EEENST_INS5_IJNSA_ILi8EEESG_EEENS5_IJSG_SB_EEEEEEEvNS4_8identityES12_NS13_INS14_ILi1ELi4ELi3EEES17_NST_INS5_IJS18_S18_EEENS5_IJSB_S18_EEEEEEENS4_9Copy_AtomIJNS4_39AutoVectorizingCopyWithAssumedAlignmentILi128EEESI_EEES1D_EENS_8epilogue10collective6detail29Sm90TmaWarpSpecializedAdapterINS1P_15DefaultEpilogueISI_SJ_SJ_NS1O_6thread17LinearCombinationISI_Li1EffLNS1T_9ScaleType4KindE0ELNS_15FloatRoundStyleE2ESI_EENS1_15EpilogueDefaultEEEEEvvEEEEvNT_6ParamsE:
	.zero		1664


//--------------------- SYMBOLS --------------------------

	.type		.nv.reservedSmem.offset0,@object
	.size		.nv.reservedSmem.offset0,0x4
	.type		__assertfail,@function
